//
// Generated by NVIDIA NVVM Compiler
//
// Compiler Build ID: CL-36424714
// Cuda compilation tools, release 13.0, V13.0.88
// Based on NVVM 20.0.0
//

.version 9.0
.target sm_100
.address_size 64

	// .globl	_Z13sumSequentialPiS_i
// _ZZ12sumReductionPiS_iE4temp has been demoted

.visible .entry _Z13sumSequentialPiS_i(
	.param .u64 .ptr .align 1 _Z13sumSequentialPiS_i_param_0,
	.param .u64 .ptr .align 1 _Z13sumSequentialPiS_i_param_1,
	.param .u32 _Z13sumSequentialPiS_i_param_2
)
{
	.reg .pred 	%p<10>;
	.reg .b32 	%r<93>;
	.reg .b64 	%rd<18>;

	ld.param.u64 	%rd9, [_Z13sumSequentialPiS_i_param_0];
	ld.param.u64 	%rd10, [_Z13sumSequentialPiS_i_param_1];
	ld.param.u32 	%r25, [_Z13sumSequentialPiS_i_param_2];
	cvta.to.global.u64 	%rd1, %rd9;
	cvta.to.global.u64 	%rd2, %rd10;
	mov.b32 	%r26, 0;
	st.global.u32 	[%rd2], %r26;
	setp.lt.s32 	%p1, %r25, 1;
	@%p1 bra 	$L__BB0_13;
	and.b32  	%r1, %r25, 15;
	setp.lt.u32 	%p2, %r25, 16;
	mov.b32 	%r85, 0;
	mov.u32 	%r88, %r85;
	@%p2 bra 	$L__BB0_4;
	and.b32  	%r88, %r25, 2147483632;
	neg.s32 	%r83, %r88;
	add.s64 	%rd16, %rd1, 32;
	mov.b32 	%r85, 0;
$L__BB0_3:
	.pragma "nounroll";
	ld.global.u32 	%r29, [%rd16+-32];
	add.s32 	%r30, %r85, %r29;
	st.global.u32 	[%rd2], %r30;
	ld.global.u32 	%r31, [%rd16+-28];
	add.s32 	%r32, %r30, %r31;
	st.global.u32 	[%rd2], %r32;
	ld.global.u32 	%r33, [%rd16+-24];
	add.s32 	%r34, %r32, %r33;
	st.global.u32 	[%rd2], %r34;
	ld.global.u32 	%r35, [%rd16+-20];
	add.s32 	%r36, %r34, %r35;
	st.global.u32 	[%rd2], %r36;
	ld.global.u32 	%r37, [%rd16+-16];
	add.s32 	%r38, %r36, %r37;
	st.global.u32 	[%rd2], %r38;
	ld.global.u32 	%r39, [%rd16+-12];
	add.s32 	%r40, %r38, %r39;
	st.global.u32 	[%rd2], %r40;
	ld.global.u32 	%r41, [%rd16+-8];
	add.s32 	%r42, %r40, %r41;
	st.global.u32 	[%rd2], %r42;
	ld.global.u32 	%r43, [%rd16+-4];
	add.s32 	%r44, %r42, %r43;
	st.global.u32 	[%rd2], %r44;
	ld.global.u32 	%r45, [%rd16];
	add.s32 	%r46, %r44, %r45;
	st.global.u32 	[%rd2], %r46;
	ld.global.u32 	%r47, [%rd16+4];
	add.s32 	%r48, %r46, %r47;
	st.global.u32 	[%rd2], %r48;
	ld.global.u32 	%r49, [%rd16+8];
	add.s32 	%r50, %r48, %r49;
	st.global.u32 	[%rd2], %r50;
	ld.global.u32 	%r51, [%rd16+12];
	add.s32 	%r52, %r50, %r51;
	st.global.u32 	[%rd2], %r52;
	ld.global.u32 	%r53, [%rd16+16];
	add.s32 	%r54, %r52, %r53;
	st.global.u32 	[%rd2], %r54;
	ld.global.u32 	%r55, [%rd16+20];
	add.s32 	%r56, %r54, %r55;
	st.global.u32 	[%rd2], %r56;
	ld.global.u32 	%r57, [%rd16+24];
	add.s32 	%r58, %r56, %r57;
	st.global.u32 	[%rd2], %r58;
	ld.global.u32 	%r59, [%rd16+28];
	add.s32 	%r85, %r58, %r59;
	st.global.u32 	[%rd2], %r85;
	add.s32 	%r83, %r83, 16;
	add.s64 	%rd16, %rd16, 64;
	setp.ne.s32 	%p3, %r83, 0;
	@%p3 bra 	$L__BB0_3;
$L__BB0_4:
	setp.eq.s32 	%p4, %r1, 0;
	@%p4 bra 	$L__BB0_13;
	and.b32  	%r10, %r25, 7;
	setp.lt.u32 	%p5, %r1, 8;
	@%p5 bra 	$L__BB0_7;
	mul.wide.u32 	%rd11, %r88, 4;
	add.s64 	%rd12, %rd1, %rd11;
	ld.global.u32 	%r60, [%rd12];
	add.s32 	%r61, %r85, %r60;
	st.global.u32 	[%rd2], %r61;
	ld.global.u32 	%r62, [%rd12+4];
	add.s32 	%r63, %r61, %r62;
	st.global.u32 	[%rd2], %r63;
	ld.global.u32 	%r64, [%rd12+8];
	add.s32 	%r65, %r63, %r64;
	st.global.u32 	[%rd2], %r65;
	ld.global.u32 	%r66, [%rd12+12];
	add.s32 	%r67, %r65, %r66;
	st.global.u32 	[%rd2], %r67;
	ld.global.u32 	%r68, [%rd12+16];
	add.s32 	%r69, %r67, %r68;
	st.global.u32 	[%rd2], %r69;
	ld.global.u32 	%r70, [%rd12+20];
	add.s32 	%r71, %r69, %r70;
	st.global.u32 	[%rd2], %r71;
	ld.global.u32 	%r72, [%rd12+24];
	add.s32 	%r73, %r71, %r72;
	st.global.u32 	[%rd2], %r73;
	ld.global.u32 	%r74, [%rd12+28];
	add.s32 	%r85, %r73, %r74;
	st.global.u32 	[%rd2], %r85;
	add.s32 	%r88, %r88, 8;
$L__BB0_7:
	setp.eq.s32 	%p6, %r10, 0;
	@%p6 bra 	$L__BB0_13;
	and.b32  	%r15, %r25, 3;
	setp.lt.u32 	%p7, %r10, 4;
	@%p7 bra 	$L__BB0_10;
	mul.wide.u32 	%rd13, %r88, 4;
	add.s64 	%rd14, %rd1, %rd13;
	ld.global.u32 	%r75, [%rd14];
	add.s32 	%r76, %r85, %r75;
	st.global.u32 	[%rd2], %r76;
	ld.global.u32 	%r77, [%rd14+4];
	add.s32 	%r78, %r76, %r77;
	st.global.u32 	[%rd2], %r78;
	ld.global.u32 	%r79, [%rd14+8];
	add.s32 	%r80, %r78, %r79;
	st.global.u32 	[%rd2], %r80;
	ld.global.u32 	%r81, [%rd14+12];
	add.s32 	%r85, %r80, %r81;
	st.global.u32 	[%rd2], %r85;
	add.s32 	%r88, %r88, 4;
$L__BB0_10:
	setp.eq.s32 	%p8, %r15, 0;
	@%p8 bra 	$L__BB0_13;
	mul.wide.u32 	%rd15, %r88, 4;
	add.s64 	%rd17, %rd1, %rd15;
	neg.s32 	%r91, %r15;
$L__BB0_12:
	.pragma "nounroll";
	ld.global.u32 	%r82, [%rd17];
	add.s32 	%r85, %r85, %r82;
	st.global.u32 	[%rd2], %r85;
	add.s64 	%rd17, %rd17, 4;
	add.s32 	%r91, %r91, 1;
	setp.ne.s32 	%p9, %r91, 0;
	@%p9 bra 	$L__BB0_12;
$L__BB0_13:
	ret;

}
	// .globl	_Z12sumWithMutexPiS_ii
.visible .entry _Z12sumWithMutexPiS_ii(
	.param .u64 .ptr .align 1 _Z12sumWithMutexPiS_ii_param_0,
	.param .u64 .ptr .align 1 _Z12sumWithMutexPiS_ii_param_1,
	.param .u32 _Z12sumWithMutexPiS_ii_param_2,
	.param .u32 _Z12sumWithMutexPiS_ii_param_3
)
{
	.reg .pred 	%p<10>;
	.reg .b32 	%r<96>;
	.reg .b64 	%rd<14>;

	ld.param.u64 	%rd4, [_Z12sumWithMutexPiS_ii_param_0];
	ld.param.u64 	%rd5, [_Z12sumWithMutexPiS_ii_param_1];
	ld.param.u32 	%r22, [_Z12sumWithMutexPiS_ii_param_2];
	ld.param.u32 	%r23, [_Z12sumWithMutexPiS_ii_param_3];
	cvta.to.global.u64 	%rd1, %rd5;
	cvta.to.global.u64 	%rd2, %rd4;
	mov.u32 	%r24, %tid.x;
	mov.u32 	%r25, %ctaid.x;
	mov.u32 	%r26, %ntid.x;
	mad.lo.s32 	%r27, %r25, %r26, %r24;
	mul.lo.s32 	%r91, %r22, %r27;
	add.s32 	%r28, %r91, %r22;
	min.s32 	%r1, %r28, %r23;
	setp.ge.s32 	%p1, %r91, %r1;
	@%p1 bra 	$L__BB1_13;
	sub.s32 	%r3, %r1, %r91;
	and.b32  	%r4, %r3, 15;
	sub.s32 	%r29, %r91, %r1;
	setp.gt.u32 	%p2, %r29, -16;
	@%p2 bra 	$L__BB1_4;
	and.b32  	%r30, %r3, -16;
	neg.s32 	%r89, %r30;
	add.s64 	%rd3, %rd2, 32;
$L__BB1_3:
	.pragma "nounroll";
	mul.wide.s32 	%rd6, %r91, 4;
	add.s64 	%rd7, %rd3, %rd6;
	ld.global.u32 	%r31, [%rd7+-32];
	atom.global.add.u32 	%r32, [%rd1], %r31;
	ld.global.u32 	%r33, [%rd7+-28];
	atom.global.add.u32 	%r34, [%rd1], %r33;
	ld.global.u32 	%r35, [%rd7+-24];
	atom.global.add.u32 	%r36, [%rd1], %r35;
	ld.global.u32 	%r37, [%rd7+-20];
	atom.global.add.u32 	%r38, [%rd1], %r37;
	ld.global.u32 	%r39, [%rd7+-16];
	atom.global.add.u32 	%r40, [%rd1], %r39;
	ld.global.u32 	%r41, [%rd7+-12];
	atom.global.add.u32 	%r42, [%rd1], %r41;
	ld.global.u32 	%r43, [%rd7+-8];
	atom.global.add.u32 	%r44, [%rd1], %r43;
	ld.global.u32 	%r45, [%rd7+-4];
	atom.global.add.u32 	%r46, [%rd1], %r45;
	ld.global.u32 	%r47, [%rd7];
	atom.global.add.u32 	%r48, [%rd1], %r47;
	ld.global.u32 	%r49, [%rd7+4];
	atom.global.add.u32 	%r50, [%rd1], %r49;
	ld.global.u32 	%r51, [%rd7+8];
	atom.global.add.u32 	%r52, [%rd1], %r51;
	ld.global.u32 	%r53, [%rd7+12];
	atom.global.add.u32 	%r54, [%rd1], %r53;
	ld.global.u32 	%r55, [%rd7+16];
	atom.global.add.u32 	%r56, [%rd1], %r55;
	ld.global.u32 	%r57, [%rd7+20];
	atom.global.add.u32 	%r58, [%rd1], %r57;
	ld.global.u32 	%r59, [%rd7+24];
	atom.global.add.u32 	%r60, [%rd1], %r59;
	ld.global.u32 	%r61, [%rd7+28];
	atom.global.add.u32 	%r62, [%rd1], %r61;
	add.s32 	%r91, %r91, 16;
	add.s32 	%r89, %r89, 16;
	setp.ne.s32 	%p3, %r89, 0;
	@%p3 bra 	$L__BB1_3;
$L__BB1_4:
	setp.eq.s32 	%p4, %r4, 0;
	@%p4 bra 	$L__BB1_13;
	and.b32  	%r11, %r3, 7;
	setp.lt.u32 	%p5, %r4, 8;
	@%p5 bra 	$L__BB1_7;
	mul.wide.s32 	%rd8, %r91, 4;
	add.s64 	%rd9, %rd2, %rd8;
	ld.global.u32 	%r63, [%rd9];
	atom.global.add.u32 	%r64, [%rd1], %r63;
	ld.global.u32 	%r65, [%rd9+4];
	atom.global.add.u32 	%r66, [%rd1], %r65;
	ld.global.u32 	%r67, [%rd9+8];
	atom.global.add.u32 	%r68, [%rd1], %r67;
	ld.global.u32 	%r69, [%rd9+12];
	atom.global.add.u32 	%r70, [%rd1], %r69;
	ld.global.u32 	%r71, [%rd9+16];
	atom.global.add.u32 	%r72, [%rd1], %r71;
	ld.global.u32 	%r73, [%rd9+20];
	atom.global.add.u32 	%r74, [%rd1], %r73;
	ld.global.u32 	%r75, [%rd9+24];
	atom.global.add.u32 	%r76, [%rd1], %r75;
	ld.global.u32 	%r77, [%rd9+28];
	atom.global.add.u32 	%r78, [%rd1], %r77;
	add.s32 	%r91, %r91, 8;
$L__BB1_7:
	setp.eq.s32 	%p6, %r11, 0;
	@%p6 bra 	$L__BB1_13;
	and.b32  	%r14, %r3, 3;
	setp.lt.u32 	%p7, %r11, 4;
	@%p7 bra 	$L__BB1_10;
	mul.wide.s32 	%rd10, %r91, 4;
	add.s64 	%rd11, %rd2, %rd10;
	ld.global.u32 	%r79, [%rd11];
	atom.global.add.u32 	%r80, [%rd1], %r79;
	ld.global.u32 	%r81, [%rd11+4];
	atom.global.add.u32 	%r82, [%rd1], %r81;
	ld.global.u32 	%r83, [%rd11+8];
	atom.global.add.u32 	%r84, [%rd1], %r83;
	ld.global.u32 	%r85, [%rd11+12];
	atom.global.add.u32 	%r86, [%rd1], %r85;
	add.s32 	%r91, %r91, 4;
$L__BB1_10:
	setp.eq.s32 	%p8, %r14, 0;
	@%p8 bra 	$L__BB1_13;
	neg.s32 	%r94, %r14;
$L__BB1_12:
	.pragma "nounroll";
	mul.wide.s32 	%rd12, %r91, 4;
	add.s64 	%rd13, %rd2, %rd12;
	ld.global.u32 	%r87, [%rd13];
	atom.global.add.u32 	%r88, [%rd1], %r87;
	add.s32 	%r91, %r91, 1;
	add.s32 	%r94, %r94, 1;
	setp.ne.s32 	%p9, %r94, 0;
	@%p9 bra 	$L__BB1_12;
$L__BB1_13:
	ret;

}
	// .globl	_Z27sumWithLocalCounterAndMutexPiS_ii
.visible .entry _Z27sumWithLocalCounterAndMutexPiS_ii(
	.param .u64 .ptr .align 1 _Z27sumWithLocalCounterAndMutexPiS_ii_param_0,
	.param .u64 .ptr .align 1 _Z27sumWithLocalCounterAndMutexPiS_ii_param_1,
	.param .u32 _Z27sumWithLocalCounterAndMutexPiS_ii_param_2,
	.param .u32 _Z27sumWithLocalCounterAndMutexPiS_ii_param_3
)
{
	.reg .pred 	%p<10>;
	.reg .b32 	%r<121>;
	.reg .b64 	%rd<14>;

	ld.param.u64 	%rd4, [_Z27sumWithLocalCounterAndMutexPiS_ii_param_0];
	ld.param.u64 	%rd3, [_Z27sumWithLocalCounterAndMutexPiS_ii_param_1];
	ld.param.u32 	%r36, [_Z27sumWithLocalCounterAndMutexPiS_ii_param_2];
	ld.param.u32 	%r37, [_Z27sumWithLocalCounterAndMutexPiS_ii_param_3];
	cvta.to.global.u64 	%rd1, %rd4;
	mov.u32 	%r38, %tid.x;
	mov.u32 	%r39, %ctaid.x;
	mov.u32 	%r40, %ntid.x;
	mad.lo.s32 	%r41, %r39, %r40, %r38;
	mul.lo.s32 	%r110, %r36, %r41;
	add.s32 	%r42, %r110, %r36;
	min.s32 	%r1, %r42, %r37;
	setp.ge.s32 	%p1, %r110, %r1;
	mov.b32 	%r120, 0;
	@%p1 bra 	$L__BB2_13;
	sub.s32 	%r3, %r1, %r110;
	and.b32  	%r4, %r3, 15;
	sub.s32 	%r45, %r110, %r1;
	setp.gt.u32 	%p2, %r45, -16;
	mov.b32 	%r120, 0;
	@%p2 bra 	$L__BB2_4;
	and.b32  	%r47, %r3, -16;
	neg.s32 	%r105, %r47;
	add.s64 	%rd2, %rd1, 32;
	mov.b32 	%r120, 0;
$L__BB2_3:
	.pragma "nounroll";
	mul.wide.s32 	%rd5, %r110, 4;
	add.s64 	%rd6, %rd2, %rd5;
	ld.global.u32 	%r48, [%rd6+-32];
	add.s32 	%r49, %r48, %r120;
	ld.global.u32 	%r50, [%rd6+-28];
	add.s32 	%r51, %r50, %r49;
	ld.global.u32 	%r52, [%rd6+-24];
	add.s32 	%r53, %r52, %r51;
	ld.global.u32 	%r54, [%rd6+-20];
	add.s32 	%r55, %r54, %r53;
	ld.global.u32 	%r56, [%rd6+-16];
	add.s32 	%r57, %r56, %r55;
	ld.global.u32 	%r58, [%rd6+-12];
	add.s32 	%r59, %r58, %r57;
	ld.global.u32 	%r60, [%rd6+-8];
	add.s32 	%r61, %r60, %r59;
	ld.global.u32 	%r62, [%rd6+-4];
	add.s32 	%r63, %r62, %r61;
	ld.global.u32 	%r64, [%rd6];
	add.s32 	%r65, %r64, %r63;
	ld.global.u32 	%r66, [%rd6+4];
	add.s32 	%r67, %r66, %r65;
	ld.global.u32 	%r68, [%rd6+8];
	add.s32 	%r69, %r68, %r67;
	ld.global.u32 	%r70, [%rd6+12];
	add.s32 	%r71, %r70, %r69;
	ld.global.u32 	%r72, [%rd6+16];
	add.s32 	%r73, %r72, %r71;
	ld.global.u32 	%r74, [%rd6+20];
	add.s32 	%r75, %r74, %r73;
	ld.global.u32 	%r76, [%rd6+24];
	add.s32 	%r77, %r76, %r75;
	ld.global.u32 	%r78, [%rd6+28];
	add.s32 	%r120, %r78, %r77;
	add.s32 	%r110, %r110, 16;
	add.s32 	%r105, %r105, 16;
	setp.ne.s32 	%p3, %r105, 0;
	@%p3 bra 	$L__BB2_3;
$L__BB2_4:
	setp.eq.s32 	%p4, %r4, 0;
	@%p4 bra 	$L__BB2_13;
	and.b32  	%r15, %r3, 7;
	setp.lt.u32 	%p5, %r4, 8;
	@%p5 bra 	$L__BB2_7;
	mul.wide.s32 	%rd7, %r110, 4;
	add.s64 	%rd8, %rd1, %rd7;
	ld.global.u32 	%r80, [%rd8];
	add.s32 	%r81, %r80, %r120;
	ld.global.u32 	%r82, [%rd8+4];
	add.s32 	%r83, %r82, %r81;
	ld.global.u32 	%r84, [%rd8+8];
	add.s32 	%r85, %r84, %r83;
	ld.global.u32 	%r86, [%rd8+12];
	add.s32 	%r87, %r86, %r85;
	ld.global.u32 	%r88, [%rd8+16];
	add.s32 	%r89, %r88, %r87;
	ld.global.u32 	%r90, [%rd8+20];
	add.s32 	%r91, %r90, %r89;
	ld.global.u32 	%r92, [%rd8+24];
	add.s32 	%r93, %r92, %r91;
	ld.global.u32 	%r94, [%rd8+28];
	add.s32 	%r120, %r94, %r93;
	add.s32 	%r110, %r110, 8;
$L__BB2_7:
	setp.eq.s32 	%p6, %r15, 0;
	@%p6 bra 	$L__BB2_13;
	and.b32  	%r21, %r3, 3;
	setp.lt.u32 	%p7, %r15, 4;
	@%p7 bra 	$L__BB2_10;
	mul.wide.s32 	%rd9, %r110, 4;
	add.s64 	%rd10, %rd1, %rd9;
	ld.global.u32 	%r96, [%rd10];
	add.s32 	%r97, %r96, %r120;
	ld.global.u32 	%r98, [%rd10+4];
	add.s32 	%r99, %r98, %r97;
	ld.global.u32 	%r100, [%rd10+8];
	add.s32 	%r101, %r100, %r99;
	ld.global.u32 	%r102, [%rd10+12];
	add.s32 	%r120, %r102, %r101;
	add.s32 	%r110, %r110, 4;
$L__BB2_10:
	setp.eq.s32 	%p8, %r21, 0;
	@%p8 bra 	$L__BB2_13;
	neg.s32 	%r117, %r21;
$L__BB2_12:
	.pragma "nounroll";
	mul.wide.s32 	%rd11, %r110, 4;
	add.s64 	%rd12, %rd1, %rd11;
	ld.global.u32 	%r103, [%rd12];
	add.s32 	%r120, %r103, %r120;
	add.s32 	%r110, %r110, 1;
	add.s32 	%r117, %r117, 1;
	setp.ne.s32 	%p9, %r117, 0;
	@%p9 bra 	$L__BB2_12;
$L__BB2_13:
	cvta.to.global.u64 	%rd13, %rd3;
	bar.sync 	0;
	atom.global.add.u32 	%r104, [%rd13], %r120;
	ret;

}
	// .globl	_Z24sumWithOnlyLocalCountersPiS_ii
.visible .entry _Z24sumWithOnlyLocalCountersPiS_ii(
	.param .u64 .ptr .align 1 _Z24sumWithOnlyLocalCountersPiS_ii_param_0,
	.param .u64 .ptr .align 1 _Z24sumWithOnlyLocalCountersPiS_ii_param_1,
	.param .u32 _Z24sumWithOnlyLocalCountersPiS_ii_param_2,
	.param .u32 _Z24sumWithOnlyLocalCountersPiS_ii_param_3
)
{
	.reg .pred 	%p<10>;
	.reg .b32 	%r<120>;
	.reg .b64 	%rd<16>;

	ld.param.u64 	%rd4, [_Z24sumWithOnlyLocalCountersPiS_ii_param_0];
	ld.param.u64 	%rd3, [_Z24sumWithOnlyLocalCountersPiS_ii_param_1];
	ld.param.u32 	%r37, [_Z24sumWithOnlyLocalCountersPiS_ii_param_2];
	ld.param.u32 	%r38, [_Z24sumWithOnlyLocalCountersPiS_ii_param_3];
	cvta.to.global.u64 	%rd1, %rd4;
	mov.u32 	%r39, %tid.x;
	mov.u32 	%r40, %ctaid.x;
	mov.u32 	%r41, %ntid.x;
	mad.lo.s32 	%r1, %r40, %r41, %r39;
	mul.lo.s32 	%r109, %r37, %r1;
	add.s32 	%r42, %r109, %r37;
	min.s32 	%r2, %r42, %r38;
	setp.ge.s32 	%p1, %r109, %r2;
	mov.b32 	%r119, 0;
	@%p1 bra 	$L__BB3_13;
	sub.s32 	%r4, %r2, %r109;
	and.b32  	%r5, %r4, 15;
	sub.s32 	%r45, %r109, %r2;
	setp.gt.u32 	%p2, %r45, -16;
	mov.b32 	%r119, 0;
	@%p2 bra 	$L__BB3_4;
	and.b32  	%r47, %r4, -16;
	neg.s32 	%r104, %r47;
	add.s64 	%rd2, %rd1, 32;
	mov.b32 	%r119, 0;
$L__BB3_3:
	.pragma "nounroll";
	mul.wide.s32 	%rd5, %r109, 4;
	add.s64 	%rd6, %rd2, %rd5;
	ld.global.u32 	%r48, [%rd6+-32];
	add.s32 	%r49, %r48, %r119;
	ld.global.u32 	%r50, [%rd6+-28];
	add.s32 	%r51, %r50, %r49;
	ld.global.u32 	%r52, [%rd6+-24];
	add.s32 	%r53, %r52, %r51;
	ld.global.u32 	%r54, [%rd6+-20];
	add.s32 	%r55, %r54, %r53;
	ld.global.u32 	%r56, [%rd6+-16];
	add.s32 	%r57, %r56, %r55;
	ld.global.u32 	%r58, [%rd6+-12];
	add.s32 	%r59, %r58, %r57;
	ld.global.u32 	%r60, [%rd6+-8];
	add.s32 	%r61, %r60, %r59;
	ld.global.u32 	%r62, [%rd6+-4];
	add.s32 	%r63, %r62, %r61;
	ld.global.u32 	%r64, [%rd6];
	add.s32 	%r65, %r64, %r63;
	ld.global.u32 	%r66, [%rd6+4];
	add.s32 	%r67, %r66, %r65;
	ld.global.u32 	%r68, [%rd6+8];
	add.s32 	%r69, %r68, %r67;
	ld.global.u32 	%r70, [%rd6+12];
	add.s32 	%r71, %r70, %r69;
	ld.global.u32 	%r72, [%rd6+16];
	add.s32 	%r73, %r72, %r71;
	ld.global.u32 	%r74, [%rd6+20];
	add.s32 	%r75, %r74, %r73;
	ld.global.u32 	%r76, [%rd6+24];
	add.s32 	%r77, %r76, %r75;
	ld.global.u32 	%r78, [%rd6+28];
	add.s32 	%r119, %r78, %r77;
	add.s32 	%r109, %r109, 16;
	add.s32 	%r104, %r104, 16;
	setp.ne.s32 	%p3, %r104, 0;
	@%p3 bra 	$L__BB3_3;
$L__BB3_4:
	setp.eq.s32 	%p4, %r5, 0;
	@%p4 bra 	$L__BB3_13;
	and.b32  	%r16, %r4, 7;
	setp.lt.u32 	%p5, %r5, 8;
	@%p5 bra 	$L__BB3_7;
	mul.wide.s32 	%rd7, %r109, 4;
	add.s64 	%rd8, %rd1, %rd7;
	ld.global.u32 	%r80, [%rd8];
	add.s32 	%r81, %r80, %r119;
	ld.global.u32 	%r82, [%rd8+4];
	add.s32 	%r83, %r82, %r81;
	ld.global.u32 	%r84, [%rd8+8];
	add.s32 	%r85, %r84, %r83;
	ld.global.u32 	%r86, [%rd8+12];
	add.s32 	%r87, %r86, %r85;
	ld.global.u32 	%r88, [%rd8+16];
	add.s32 	%r89, %r88, %r87;
	ld.global.u32 	%r90, [%rd8+20];
	add.s32 	%r91, %r90, %r89;
	ld.global.u32 	%r92, [%rd8+24];
	add.s32 	%r93, %r92, %r91;
	ld.global.u32 	%r94, [%rd8+28];
	add.s32 	%r119, %r94, %r93;
	add.s32 	%r109, %r109, 8;
$L__BB3_7:
	setp.eq.s32 	%p6, %r16, 0;
	@%p6 bra 	$L__BB3_13;
	and.b32  	%r22, %r4, 3;
	setp.lt.u32 	%p7, %r16, 4;
	@%p7 bra 	$L__BB3_10;
	mul.wide.s32 	%rd9, %r109, 4;
	add.s64 	%rd10, %rd1, %rd9;
	ld.global.u32 	%r96, [%rd10];
	add.s32 	%r97, %r96, %r119;
	ld.global.u32 	%r98, [%rd10+4];
	add.s32 	%r99, %r98, %r97;
	ld.global.u32 	%r100, [%rd10+8];
	add.s32 	%r101, %r100, %r99;
	ld.global.u32 	%r102, [%rd10+12];
	add.s32 	%r119, %r102, %r101;
	add.s32 	%r109, %r109, 4;
$L__BB3_10:
	setp.eq.s32 	%p8, %r22, 0;
	@%p8 bra 	$L__BB3_13;
	neg.s32 	%r116, %r22;
$L__BB3_12:
	.pragma "nounroll";
	mul.wide.s32 	%rd11, %r109, 4;
	add.s64 	%rd12, %rd1, %rd11;
	ld.global.u32 	%r103, [%rd12];
	add.s32 	%r119, %r103, %r119;
	add.s32 	%r109, %r109, 1;
	add.s32 	%r116, %r116, 1;
	setp.ne.s32 	%p9, %r116, 0;
	@%p9 bra 	$L__BB3_12;
$L__BB3_13:
	cvta.to.global.u64 	%rd13, %rd3;
	mul.wide.s32 	%rd14, %r1, 4;
	add.s64 	%rd15, %rd13, %rd14;
	st.global.u32 	[%rd15], %r119;
	ret;

}
	// .globl	_Z12sumReductionPiS_i
.visible .entry _Z12sumReductionPiS_i(
	.param .u64 .ptr .align 1 _Z12sumReductionPiS_i_param_0,
	.param .u64 .ptr .align 1 _Z12sumReductionPiS_i_param_1,
	.param .u32 _Z12sumReductionPiS_i_param_2
)
{
	.reg .pred 	%p<6>;
	.reg .b32 	%r<22>;
	.reg .b64 	%rd<9>;
	// demoted variable
	.shared .align 4 .b8 _ZZ12sumReductionPiS_iE4temp[4096];
	ld.param.u64 	%rd1, [_Z12sumReductionPiS_i_param_0];
	ld.param.u64 	%rd2, [_Z12sumReductionPiS_i_param_1];
	ld.param.u32 	%r11, [_Z12sumReductionPiS_i_param_2];
	mov.u32 	%r1, %tid.x;
	mov.u32 	%r2, %ctaid.x;
	mov.u32 	%r21, %ntid.x;
	mad.lo.s32 	%r4, %r2, %r21, %r1;
	setp.ge.s32 	%p1, %r4, %r11;
	mov.b32 	%r20, 0;
	@%p1 bra 	$L__BB4_2;
	cvta.to.global.u64 	%rd3, %rd1;
	mul.wide.s32 	%rd4, %r4, 4;
	add.s64 	%rd5, %rd3, %rd4;
	ld.global.u32 	%r20, [%rd5];
$L__BB4_2:
	shl.b32 	%r12, %r1, 2;
	mov.u32 	%r13, _ZZ12sumReductionPiS_iE4temp;
	add.s32 	%r7, %r13, %r12;
	st.shared.u32 	[%r7], %r20;
	bar.sync 	0;
	setp.lt.u32 	%p2, %r21, 2;
	@%p2 bra 	$L__BB4_6;
$L__BB4_3:
	shr.u32 	%r9, %r21, 1;
	setp.ge.u32 	%p3, %r1, %r9;
	@%p3 bra 	$L__BB4_5;
	shl.b32 	%r14, %r9, 2;
	add.s32 	%r15, %r7, %r14;
	ld.shared.u32 	%r16, [%r15];
	ld.shared.u32 	%r17, [%r7];
	add.s32 	%r18, %r17, %r16;
	st.shared.u32 	[%r7], %r18;
$L__BB4_5:
	bar.sync 	0;
	setp.gt.u32 	%p4, %r21, 3;
	mov.u32 	%r21, %r9;
	@%p4 bra 	$L__BB4_3;
$L__BB4_6:
	setp.ne.s32 	%p5, %r1, 0;
	@%p5 bra 	$L__BB4_8;
	ld.shared.u32 	%r19, [_ZZ12sumReductionPiS_iE4temp];
	cvta.to.global.u64 	%rd6, %rd2;
	mul.wide.u32 	%rd7, %r2, 4;
	add.s64 	%rd8, %rd6, %rd7;
	st.global.u32 	[%rd8], %r19;
$L__BB4_8:
	ret;

}


// ===== COMPILED SASS (sm_100) =====

	.target	sm_100

	.elftype	@"ET_EXEC"


//--------------------- .note.nv.tkinfo           --------------------------
	.section	.note.nv.tkinfo,"",@"SHT_NOTE"
	.sectionflags	@"SHF_NOTE_NV_TKINFO"
	.tkinfo
        /*0018*/ 	.word	0x00000002
        /*0030*/ 	.string	""
        /*0030*/ 	.string	"ptxas"
        /*0030*/ 	.string	"Cuda compilation tools, release 13.0, V13.0.88"
        /*0030*/ 	.string	"Build cuda_13.0.r13.0/compiler.36424714_0"
        /*0030*/ 	.string	"-arch sm_100 -m 64 "



//--------------------- .note.nv.cuinfo           --------------------------
	.section	.note.nv.cuinfo,"",@"SHT_NOTE"
	.sectionflags	@"SHF_NOTE_NV_CUINFO"
        /*0018*/ 	.short	0x0002
        /*001a*/ 	.short	0x0064
        /*001c*/ 	.short	0x0082
	.zero		2


//--------------------- .nv.info                  --------------------------
	.section	.nv.info,"",@"SHT_CUDA_INFO"
	.align	4


	//----- nvinfo : EIATTR_REGCOUNT
	.align		4
        /*0000*/ 	.byte	0x04, 0x2f
        /*0002*/ 	.short	(.L_1 - .L_0)
	.align		4
.L_0:
        /*0004*/ 	.word	index@(_Z13sumSequentialPiS_i)
        /*0008*/ 	.word	0x00000014


	//----- nvinfo : EIATTR_FRAME_SIZE
	.align		4
.L_1:
        /*000c*/ 	.byte	0x04, 0x11
        /*000e*/ 	.short	(.L_3 - .L_2)
	.align		4
.L_2:
        /*0010*/ 	.word	index@(_Z13sumSequentialPiS_i)
        /*0014*/ 	.word	0x00000000


	//----- nvinfo : EIATTR_REGCOUNT
	.align		4
.L_3:
        /*0018*/ 	.byte	0x04, 0x2f
        /*001a*/ 	.short	(.L_5 - .L_4)
	.align		4
.L_4:
        /*001c*/ 	.word	index@(_Z12sumWithMutexPiS_ii)
        /*0020*/ 	.word	0x00000014


	//----- nvinfo : EIATTR_FRAME_SIZE
	.align		4
.L_5:
        /*0024*/ 	.byte	0x04, 0x11
        /*0026*/ 	.short	(.L_7 - .L_6)
	.align		4
.L_6:
        /*0028*/ 	.word	index@(_Z12sumWithMutexPiS_ii)
        /*002c*/ 	.word	0x00000000


	//----- nvinfo : EIATTR_REGCOUNT
	.align		4
.L_7:
        /*0030*/ 	.byte	0x04, 0x2f
        /*0032*/ 	.short	(.L_9 - .L_8)
	.align		4
.L_8:
        /*0034*/ 	.word	index@(_Z27sumWithLocalCounterAndMutexPiS_ii)
        /*0038*/ 	.word	0x0000001c


	//----- nvinfo : EIATTR_FRAME_SIZE
	.align		4
.L_9:
        /*003c*/ 	.byte	0x04, 0x11
        /*003e*/ 	.short	(.L_11 - .L_10)
	.align		4
.L_10:
        /*0040*/ 	.word	index@(_Z27sumWithLocalCounterAndMutexPiS_ii)
        /*0044*/ 	.word	0x00000000


	//----- nvinfo : EIATTR_REGCOUNT
	.align		4
.L_11:
        /*0048*/ 	.byte	0x04, 0x2f
        /*004a*/ 	.short	(.L_13 - .L_12)
	.align		4
.L_12:
        /*004c*/ 	.word	index@(_Z24sumWithOnlyLocalCountersPiS_ii)
        /*0050*/ 	.word	0x0000001d


	//----- nvinfo : EIATTR_FRAME_SIZE
	.align		4
.L_13:
        /*0054*/ 	.byte	0x04, 0x11
        /*0056*/ 	.short	(.L_15 - .L_14)
	.align		4
.L_14:
        /*0058*/ 	.word	index@(_Z24sumWithOnlyLocalCountersPiS_ii)
        /*005c*/ 	.word	0x00000000


	//----- nvinfo : EIATTR_REGCOUNT
	.align		4
.L_15:
        /*0060*/ 	.byte	0x04, 0x2f
        /*0062*/ 	.short	(.L_17 - .L_16)
	.align		4
.L_16:
        /*0064*/ 	.word	index@(_Z12sumReductionPiS_i)
        /*0068*/ 	.word	0x0000000b


	//----- nvinfo : EIATTR_FRAME_SIZE
	.align		4
.L_17:
        /*006c*/ 	.byte	0x04, 0x11
        /*006e*/ 	.short	(.L_19 - .L_18)
	.align		4
.L_18:
        /*0070*/ 	.word	index@(_Z12sumReductionPiS_i)
        /*0074*/ 	.word	0x00000000


	//----- nvinfo : EIATTR_MIN_STACK_SIZE
	.align		4
.L_19:
        /*0078*/ 	.byte	0x04, 0x12
        /*007a*/ 	.short	(.L_21 - .L_20)
	.align		4
.L_20:
        /*007c*/ 	.word	index@(_Z12sumReductionPiS_i)
        /*0080*/ 	.word	0x00000000


	//----- nvinfo : EIATTR_MIN_STACK_SIZE
	.align		4
.L_21:
        /*0084*/ 	.byte	0x04, 0x12
        /*0086*/ 	.short	(.L_23 - .L_22)
	.align		4
.L_22:
        /*0088*/ 	.word	index@(_Z24sumWithOnlyLocalCountersPiS_ii)
        /*008c*/ 	.word	0x00000000


	//----- nvinfo : EIATTR_MIN_STACK_SIZE
	.align		4
.L_23:
        /*0090*/ 	.byte	0x04, 0x12
        /*0092*/ 	.short	(.L_25 - .L_24)
	.align		4
.L_24:
        /*0094*/ 	.word	index@(_Z27sumWithLocalCounterAndMutexPiS_ii)
        /*0098*/ 	.word	0x00000000


	//----- nvinfo : EIATTR_MIN_STACK_SIZE
	.align		4
.L_25:
        /*009c*/ 	.byte	0x04, 0x12
        /*009e*/ 	.short	(.L_27 - .L_26)
	.align		4
.L_26:
        /*00a0*/ 	.word	index@(_Z12sumWithMutexPiS_ii)
        /*00a4*/ 	.word	0x00000000


	//----- nvinfo : EIATTR_MIN_STACK_SIZE
	.align		4
.L_27:
        /*00a8*/ 	.byte	0x04, 0x12
        /*00aa*/ 	.short	(.L_29 - .L_28)
	.align		4
.L_28:
        /*00ac*/ 	.word	index@(_Z13sumSequentialPiS_i)
        /*00b0*/ 	.word	0x00000000
.L_29:


//--------------------- .nv.compat                --------------------------
	.section	.nv.compat,"",@"SHT_CUDA_COMPAT_INFO"
	.align	4
        /*0000*/ 	.byte	0x02, 0x09, 0x00, 0x00, 0x02, 0x02, 0x01, 0x00, 0x02, 0x05, 0x05, 0x00, 0x03, 0x07, 0x01, 0x01
        /*0010*/ 	.byte	0x02, 0x03, 0x00, 0x00, 0x02, 0x06, 0x01, 0x00, 0x04, 0x0b, 0x08, 0x00, 0x09, 0x00, 0x00, 0x00
        /*0020*/ 	.byte	0x00, 0x00, 0x00, 0x00


//--------------------- .nv.info._Z12sumReductionPiS_i --------------------------
	.section	.nv.info._Z12sumReductionPiS_i,"",@"SHT_CUDA_INFO"
	.sectionflags	@""
	.align	4


	//----- nvinfo : EIATTR_CUDA_API_VERSION
	.align		4
        /*0000*/ 	.byte	0x04, 0x37
        /*0002*/ 	.short	(.L_31 - .L_30)
.L_30:
        /*0004*/ 	.word	0x00000082


	//----- nvinfo : EIATTR_KPARAM_INFO
	.align		4
.L_31:
        /*0008*/ 	.byte	0x04, 0x17
        /*000a*/ 	.short	(.L_33 - .L_32)
.L_32:
        /*000c*/ 	.word	0x00000000
        /*0010*/ 	.short	0x0002
        /*0012*/ 	.short	0x0010
        /*0014*/ 	.byte	0x00, 0xf0, 0x11, 0x00


	//----- nvinfo : EIATTR_KPARAM_INFO
	.align		4
.L_33:
        /*0018*/ 	.byte	0x04, 0x17
        /*001a*/ 	.short	(.L_35 - .L_34)
.L_34:
        /*001c*/ 	.word	0x00000000
        /*0020*/ 	.short	0x0001
        /*0022*/ 	.short	0x0008
        /*0024*/ 	.byte	0x00, 0xf5, 0x21, 0x00


	//----- nvinfo : EIATTR_KPARAM_INFO
	.align		4
.L_35:
        /*0028*/ 	.byte	0x04, 0x17
        /*002a*/ 	.short	(.L_37 - .L_36)
.L_36:
        /*002c*/ 	.word	0x00000000
        /*0030*/ 	.short	0x0000
        /*0032*/ 	.short	0x0000
        /*0034*/ 	.byte	0x00, 0xf5, 0x21, 0x00


	//----- nvinfo : EIATTR_SPARSE_MMA_MASK
	.align		4
.L_37:
        /*0038*/ 	.byte	0x03, 0x50
        /*003a*/ 	.short	0x0000


	//----- nvinfo : EIATTR_MAXREG_COUNT
	.align		4
        /*003c*/ 	.byte	0x03, 0x1b
        /*003e*/ 	.short	0x00ff


	//----- nvinfo : EIATTR_NUM_BARRIERS
	.align		4
        /*0040*/ 	.byte	0x02, 0x4c
        /*0042*/ 	.byte	0x01
	.zero		1


	//----- nvinfo : EIATTR_MERCURY_ISA_VERSION
	.align		4
        /*0044*/ 	.byte	0x03, 0x5f
        /*0046*/ 	.short	0x0101


	//----- nvinfo : EIATTR_VRC_CTA_INIT_COUNT
	.align		4
        /*0048*/ 	.byte	0x02, 0x4a
	.zero		1
	.zero		1


	//----- nvinfo : EIATTR_EXIT_INSTR_OFFSETS
	.align		4
        /*004c*/ 	.byte	0x04, 0x1c
        /*004e*/ 	.short	(.L_39 - .L_38)


	//   ....[0]....
.L_38:
        /*0050*/ 	.word	0x00000210


	//   ....[1]....
        /*0054*/ 	.word	0x00000290


	//----- nvinfo : EIATTR_CBANK_PARAM_SIZE
	.align		4
.L_39:
        /*0058*/ 	.byte	0x03, 0x19
        /*005a*/ 	.short	0x0014


	//----- nvinfo : EIATTR_PARAM_CBANK
	.align		4
        /*005c*/ 	.byte	0x04, 0x0a
        /*005e*/ 	.short	(.L_41 - .L_40)
	.align		4
.L_40:
        /*0060*/ 	.word	index@(.nv.constant0._Z12sumReductionPiS_i)
        /*0064*/ 	.short	0x0380
        /*0066*/ 	.short	0x0014


	//----- nvinfo : EIATTR_SW_WAR
	.align		4
.L_41:
        /*0068*/ 	.byte	0x04, 0x36
        /*006a*/ 	.short	(.L_43 - .L_42)
.L_42:
        /*006c*/ 	.word	0x00000008
.L_43:


//--------------------- .nv.info._Z24sumWithOnlyLocalCountersPiS_ii --------------------------
	.section	.nv.info._Z24sumWithOnlyLocalCountersPiS_ii,"",@"SHT_CUDA_INFO"
	.sectionflags	@""
	.align	4


	//----- nvinfo : EIATTR_CUDA_API_VERSION
	.align		4
        /*0000*/ 	.byte	0x04, 0x37
        /*0002*/ 	.short	(.L_45 - .L_44)
.L_44:
        /*0004*/ 	.word	0x00000082


	//----- nvinfo : EIATTR_KPARAM_INFO
	.align		4
.L_45:
        /*0008*/ 	.byte	0x04, 0x17
        /*000a*/ 	.short	(.L_47 - .L_46)
.L_46:
        /*000c*/ 	.word	0x00000000
        /*0010*/ 	.short	0x0003
        /*0012*/ 	.short	0x0014
        /*0014*/ 	.byte	0x00, 0xf0, 0x11, 0x00


	//----- nvinfo : EIATTR_KPARAM_INFO
	.align		4
.L_47:
        /*0018*/ 	.byte	0x04, 0x17
        /*001a*/ 	.short	(.L_49 - .L_48)
.L_48:
        /*001c*/ 	.word	0x00000000
        /*0020*/ 	.short	0x0002
        /*0022*/ 	.short	0x0010
        /*0024*/ 	.byte	0x00, 0xf0, 0x11, 0x00


	//----- nvinfo : EIATTR_KPARAM_INFO
	.align		4
.L_49:
        /*0028*/ 	.byte	0x04, 0x17
        /*002a*/ 	.short	(.L_51 - .L_50)
.L_50:
        /*002c*/ 	.word	0x00000000
        /*0030*/ 	.short	0x0001
        /*0032*/ 	.short	0x0008
        /*0034*/ 	.byte	0x00, 0xf5, 0x21, 0x00


	//----- nvinfo : EIATTR_KPARAM_INFO
	.align		4
.L_51:
        /*0038*/ 	.byte	0x04, 0x17
        /*003a*/ 	.short	(.L_53 - .L_52)
.L_52:
        /*003c*/ 	.word	0x00000000
        /*0040*/ 	.short	0x0000
        /*0042*/ 	.short	0x0000
        /*0044*/ 	.byte	0x00, 0xf5, 0x21, 0x00


	//----- nvinfo : EIATTR_SPARSE_MMA_MASK
	.align		4
.L_53:
        /*0048*/ 	.byte	0x03, 0x50
        /*004a*/ 	.short	0x0000


	//----- nvinfo : EIATTR_MAXREG_COUNT
	.align		4
        /*004c*/ 	.byte	0x03, 0x1b
        /*004e*/ 	.short	0x00ff


	//----- nvinfo : EIATTR_MERCURY_ISA_VERSION
	.align		4
        /*0050*/ 	.byte	0x03, 0x5f
        /*0052*/ 	.short	0x0101


	//----- nvinfo : EIATTR_VRC_CTA_INIT_COUNT
	.align		4
        /*0054*/ 	.byte	0x02, 0x4a
	.zero		1
	.zero		1


	//----- nvinfo : EIATTR_EXIT_INSTR_OFFSETS
	.align		4
        /*0058*/ 	.byte	0x04, 0x1c
        /*005a*/ 	.short	(.L_55 - .L_54)


	//   ....[0]....
.L_54:
        /*005c*/ 	.word	0x000006d0


	//----- nvinfo : EIATTR_CRS_STACK_SIZE
	.align		4
.L_55:
        /*0060*/ 	.byte	0x04, 0x1e
        /*0062*/ 	.short	(.L_57 - .L_56)
.L_56:
        /*0064*/ 	.word	0x00000000


	//----- nvinfo : EIATTR_CBANK_PARAM_SIZE
	.align		4
.L_57:
        /*0068*/ 	.byte	0x03, 0x19
        /*006a*/ 	.short	0x0018


	//----- nvinfo : EIATTR_PARAM_CBANK
	.align		4
        /*006c*/ 	.byte	0x04, 0x0a
        /*006e*/ 	.short	(.L_59 - .L_58)
	.align		4
.L_58:
        /*0070*/ 	.word	index@(.nv.constant0._Z24sumWithOnlyLocalCountersPiS_ii)
        /*0074*/ 	.short	0x0380
        /*0076*/ 	.short	0x0018


	//----- nvinfo : EIATTR_SW_WAR
	.align		4
.L_59:
        /*0078*/ 	.byte	0x04, 0x36
        /*007a*/ 	.short	(.L_61 - .L_60)
.L_60:
        /*007c*/ 	.word	0x00000008
.L_61:


//--------------------- .nv.info._Z27sumWithLocalCounterAndMutexPiS_ii --------------------------
	.section	.nv.info._Z27sumWithLocalCounterAndMutexPiS_ii,"",@"SHT_CUDA_INFO"
	.sectionflags	@""
	.align	4


	//----- nvinfo : EIATTR_CUDA_API_VERSION
	.align		4
        /*0000*/ 	.byte	0x04, 0x37
        /*0002*/ 	.short	(.L_63 - .L_62)
.L_62:
        /*0004*/ 	.word	0x00000082


	//----- nvinfo : EIATTR_KPARAM_INFO
	.align		4
.L_63:
        /*0008*/ 	.byte	0x04, 0x17
        /*000a*/ 	.short	(.L_65 - .L_64)
.L_64:
        /*000c*/ 	.word	0x00000000
        /*0010*/ 	.short	0x0003
        /*0012*/ 	.short	0x0014
        /*0014*/ 	.byte	0x00, 0xf0, 0x11, 0x00


	//----- nvinfo : EIATTR_KPARAM_INFO
	.align		4
.L_65:
        /*0018*/ 	.byte	0x04, 0x17
        /*001a*/ 	.short	(.L_67 - .L_66)
.L_66:
        /*001c*/ 	.word	0x00000000
        /*0020*/ 	.short	0x0002
        /*0022*/ 	.short	0x0010
        /*0024*/ 	.byte	0x00, 0xf0, 0x11, 0x00


	//----- nvinfo : EIATTR_KPARAM_INFO
	.align		4
.L_67:
        /*0028*/ 	.byte	0x04, 0x17
        /*002a*/ 	.short	(.L_69 - .L_68)
.L_68:
        /*002c*/ 	.word	0x00000000
        /*0030*/ 	.short	0x0001
        /*0032*/ 	.short	0x0008
        /*0034*/ 	.byte	0x00, 0xf5, 0x21, 0x00


	//----- nvinfo : EIATTR_KPARAM_INFO
	.align		4
.L_69:
        /*0038*/ 	.byte	0x04, 0x17
        /*003a*/ 	.short	(.L_71 - .L_70)
.L_70:
        /*003c*/ 	.word	0x00000000
        /*0040*/ 	.short	0x0000
        /*0042*/ 	.short	0x0000
        /*0044*/ 	.byte	0x00, 0xf5, 0x21, 0x00


	//----- nvinfo : EIATTR_SPARSE_MMA_MASK
	.align		4
.L_71:
        /*0048*/ 	.byte	0x03, 0x50
        /*004a*/ 	.short	0x0000


	//----- nvinfo : EIATTR_MAXREG_COUNT
	.align		4
        /*004c*/ 	.byte	0x03, 0x1b
        /*004e*/ 	.short	0x00ff


	//----- nvinfo : EIATTR_NUM_BARRIERS
	.align		4
        /*0050*/ 	.byte	0x02, 0x4c
        /*0052*/ 	.byte	0x01
	.zero		1


	//----- nvinfo : EIATTR_MERCURY_ISA_VERSION
	.align		4
        /*0054*/ 	.byte	0x03, 0x5f
        /*0056*/ 	.short	0x0101


	//----- nvinfo : EIATTR_INT_WARP_WIDE_INSTR_OFFSETS
	.align		4
        /*0058*/ 	.byte	0x04, 0x31
        /*005a*/ 	.short	(.L_73 - .L_72)


	//   ....[0]....
.L_72:
        /*005c*/ 	.word	0x000006b0


	//   ....[1]....
        /*0060*/ 	.word	0x000006d0


	//----- nvinfo : EIATTR_VRC_CTA_INIT_COUNT
	.align		4
.L_73:
        /*0064*/ 	.byte	0x02, 0x4a
	.zero		1
	.zero		1


	//----- nvinfo : EIATTR_EXIT_INSTR_OFFSETS
	.align		4
        /*0068*/ 	.byte	0x04, 0x1c
        /*006a*/ 	.short	(.L_75 - .L_74)


	//   ....[0]....
.L_74:
        /*006c*/ 	.word	0x00000730


	//----- nvinfo : EIATTR_CRS_STACK_SIZE
	.align		4
.L_75:
        /*0070*/ 	.byte	0x04, 0x1e
        /*0072*/ 	.short	(.L_77 - .L_76)
.L_76:
        /*0074*/ 	.word	0x00000000


	//----- nvinfo : EIATTR_CBANK_PARAM_SIZE
	.align		4
.L_77:
        /*0078*/ 	.byte	0x03, 0x19
        /*007a*/ 	.short	0x0018


	//----- nvinfo : EIATTR_PARAM_CBANK
	.align		4
        /*007c*/ 	.byte	0x04, 0x0a
        /*007e*/ 	.short	(.L_79 - .L_78)
	.align		4
.L_78:
        /*0080*/ 	.word	index@(.nv.constant0._Z27sumWithLocalCounterAndMutexPiS_ii)
        /*0084*/ 	.short	0x0380
        /*0086*/ 	.short	0x0018


	//----- nvinfo : EIATTR_SW_WAR
	.align		4
.L_79:
        /*0088*/ 	.byte	0x04, 0x36
        /*008a*/ 	.short	(.L_81 - .L_80)
.L_80:
        /*008c*/ 	.word	0x00000008
.L_81:


//--------------------- .nv.info._Z12sumWithMutexPiS_ii --------------------------
	.section	.nv.info._Z12sumWithMutexPiS_ii,"",@"SHT_CUDA_INFO"
	.sectionflags	@""
	.align	4


	//----- nvinfo : EIATTR_CUDA_API_VERSION
	.align		4
        /*0000*/ 	.byte	0x04, 0x37
        /*0002*/ 	.short	(.L_83 - .L_82)
.L_82:
        /*0004*/ 	.word	0x00000082


	//----- nvinfo : EIATTR_KPARAM_INFO
	.align		4
.L_83:
        /*0008*/ 	.byte	0x04, 0x17
        /*000a*/ 	.short	(.L_85 - .L_84)
.L_84:
        /*000c*/ 	.word	0x00000000
        /*0010*/ 	.short	0x0003
        /*0012*/ 	.short	0x0014
        /*0014*/ 	.byte	0x00, 0xf0, 0x11, 0x00


	//----- nvinfo : EIATTR_KPARAM_INFO
	.align		4
.L_85:
        /*0018*/ 	.byte	0x04, 0x17
        /*001a*/ 	.short	(.L_87 - .L_86)
.L_86:
        /*001c*/ 	.word	0x00000000
        /*0020*/ 	.short	0x0002
        /*0022*/ 	.short	0x0010
        /*0024*/ 	.byte	0x00, 0xf0, 0x11, 0x00


	//----- nvinfo : EIATTR_KPARAM_INFO
	.align		4
.L_87:
        /*0028*/ 	.byte	0x04, 0x17
        /*002a*/ 	.short	(.L_89 - .L_88)
.L_88:
        /*002c*/ 	.word	0x00000000
        /*0030*/ 	.short	0x0001
        /*0032*/ 	.short	0x0008
        /*0034*/ 	.byte	0x00, 0xf5, 0x21, 0x00


	//----- nvinfo : EIATTR_KPARAM_INFO
	.align		4
.L_89:
        /*0038*/ 	.byte	0x04, 0x17
        /*003a*/ 	.short	(.L_91 - .L_90)
.L_90:
        /*003c*/ 	.word	0x00000000
        /*0040*/ 	.short	0x0000
        /*0042*/ 	.short	0x0000
        /*0044*/ 	.byte	0x00, 0xf5, 0x21, 0x00


	//----- nvinfo : EIATTR_SPARSE_MMA_MASK
	.align		4
.L_91:
        /*0048*/ 	.byte	0x03, 0x50
        /*004a*/ 	.short	0x0000


	//----- nvinfo : EIATTR_MAXREG_COUNT
	.align		4
        /*004c*/ 	.byte	0x03, 0x1b
        /*004e*/ 	.short	0x00ff


	//----- nvinfo : EIATTR_MERCURY_ISA_VERSION
	.align		4
        /*0050*/ 	.byte	0x03, 0x5f
        /*0052*/ 	.short	0x0101


	//----- nvinfo : EIATTR_INT_WARP_WIDE_INSTR_OFFSETS
	.align		4
        /*0054*/ 	.byte	0x04, 0x31
        /*0056*/ 	.short	(.L_93 - .L_92)


	//   ....[0]....
.L_92:
        /*0058*/ 	.word	0x000001a0


	//   ....[1]....
        /*005c*/ 	.word	0x000001e0


	//   ....[2]....
        /*0060*/ 	.word	0x00000220


	//   ....[3]....
        /*0064*/ 	.word	0x00000260


	//   ....[4]....
        /*0068*/ 	.word	0x000002a0


	//   ....[5]....
        /*006c*/ 	.word	0x000002e0


	//   ....[6]....
        /*0070*/ 	.word	0x00000320


	//   ....[7]....
        /*0074*/ 	.word	0x00000360


	//   ....[8]....
        /*0078*/ 	.word	0x000003a0


	//   ....[9]....
        /*007c*/ 	.word	0x000003e0


	//   ....[10]....
        /*0080*/ 	.word	0x00000420


	//   ....[11]....
        /*0084*/ 	.word	0x00000460


	//   ....[12]....
        /*0088*/ 	.word	0x000004a0


	//   ....[13]....
        /*008c*/ 	.word	0x000004e0


	//   ....[14]....
        /*0090*/ 	.word	0x00000520


	//   ....[15]....
        /*0094*/ 	.word	0x00000560


	//   ....[16]....
        /*0098*/ 	.word	0x000005c0


	//   ....[17]....
        /*009c*/ 	.word	0x000006c0


	//   ....[18]....
        /*00a0*/ 	.word	0x00000700


	//   ....[19]....
        /*00a4*/ 	.word	0x00000740


	//   ....[20]....
        /*00a8*/ 	.word	0x00000780


	//   ....[21]....
        /*00ac*/ 	.word	0x000007c0


	//   ....[22]....
        /*00b0*/ 	.word	0x00000800


	//   ....[23]....
        /*00b4*/ 	.word	0x00000840


	//   ....[24]....
        /*00b8*/ 	.word	0x00000880


	//   ....[25]....
        /*00bc*/ 	.word	0x000008c0


	//   ....[26]....
        /*00c0*/ 	.word	0x000009b0


	//   ....[27]....
        /*00c4*/ 	.word	0x000009f0


	//   ....[28]....
        /*00c8*/ 	.word	0x00000a30


	//   ....[29]....
        /*00cc*/ 	.word	0x00000a70


	//   ....[30]....
        /*00d0*/ 	.word	0x00000ab0


	//   ....[31]....
        /*00d4*/ 	.word	0x00000b60


	//   ....[32]....
        /*00d8*/ 	.word	0x00000bc0


	//----- nvinfo : EIATTR_VRC_CTA_INIT_COUNT
	.align		4
.L_93:
        /*00dc*/ 	.byte	0x02, 0x4a
	.zero		1
	.zero		1


	//----- nvinfo : EIATTR_EXIT_INSTR_OFFSETS
	.align		4
        /*00e0*/ 	.byte	0x04, 0x1c
        /*00e2*/ 	.short	(.L_95 - .L_94)


	//   ....[0]....
.L_94:
        /*00e4*/ 	.word	0x00000090


	//   ....[1]....
        /*00e8*/ 	.word	0x00000620


	//   ....[2]....
        /*00ec*/ 	.word	0x00000910


	//   ....[3]....
        /*00f0*/ 	.word	0x00000b00


	//   ....[4]....
        /*00f4*/ 	.word	0x00000c10


	//----- nvinfo : EIATTR_CRS_STACK_SIZE
	.align		4
.L_95:
        /*00f8*/ 	.byte	0x04, 0x1e
        /*00fa*/ 	.short	(.L_97 - .L_96)
.L_96:
        /*00fc*/ 	.word	0x00000000


	//----- nvinfo : EIATTR_CBANK_PARAM_SIZE
	.align		4
.L_97:
        /*0100*/ 	.byte	0x03, 0x19
        /*0102*/ 	.short	0x0018


	//----- nvinfo : EIATTR_PARAM_CBANK
	.align		4
        /*0104*/ 	.byte	0x04, 0x0a
        /*0106*/ 	.short	(.L_99 - .L_98)
	.align		4
.L_98:
        /*0108*/ 	.word	index@(.nv.constant0._Z12sumWithMutexPiS_ii)
        /*010c*/ 	.short	0x0380
        /*010e*/ 	.short	0x0018


	//----- nvinfo : EIATTR_SW_WAR
	.align		4
.L_99:
        /*0110*/ 	.byte	0x04, 0x36
        /*0112*/ 	.short	(.L_101 - .L_100)
.L_100:
        /*0114*/ 	.word	0x00000008
.L_101:


//--------------------- .nv.info._Z13sumSequentialPiS_i --------------------------
	.section	.nv.info._Z13sumSequentialPiS_i,"",@"SHT_CUDA_INFO"
	.sectionflags	@""
	.align	4


	//----- nvinfo : EIATTR_CUDA_API_VERSION
	.align		4
        /*0000*/ 	.byte	0x04, 0x37
        /*0002*/ 	.short	(.L_103 - .L_102)
.L_102:
        /*0004*/ 	.word	0x00000082


	//----- nvinfo : EIATTR_KPARAM_INFO
	.align		4
.L_103:
        /*0008*/ 	.byte	0x04, 0x17
        /*000a*/ 	.short	(.L_105 - .L_104)
.L_104:
        /*000c*/ 	.word	0x00000000
        /*0010*/ 	.short	0x0002
        /*0012*/ 	.short	0x0010
        /*0014*/ 	.byte	0x00, 0xf0, 0x11, 0x00


	//----- nvinfo : EIATTR_KPARAM_INFO
	.align		4
.L_105:
        /*0018*/ 	.byte	0x04, 0x17
        /*001a*/ 	.short	(.L_107 - .L_106)
.L_106:
        /*001c*/ 	.word	0x00000000
        /*0020*/ 	.short	0x0001
        /*0022*/ 	.short	0x0008
        /*0024*/ 	.byte	0x00, 0xf5, 0x21, 0x00


	//----- nvinfo : EIATTR_KPARAM_INFO
	.align		4
.L_107:
        /*0028*/ 	.byte	0x04, 0x17
        /*002a*/ 	.short	(.L_109 - .L_108)
.L_108:
        /*002c*/ 	.word	0x00000000
        /*0030*/ 	.short	0x0000
        /*0032*/ 	.short	0x0000
        /*0034*/ 	.byte	0x00, 0xf5, 0x21, 0x00


	//----- nvinfo : EIATTR_SPARSE_MMA_MASK
	.align		4
.L_109:
        /*0038*/ 	.byte	0x03, 0x50
        /*003a*/ 	.short	0x0000


	//----- nvinfo : EIATTR_MAXREG_COUNT
	.align		4
        /*003c*/ 	.byte	0x03, 0x1b
        /*003e*/ 	.short	0x00ff


	//----- nvinfo : EIATTR_MERCURY_ISA_VERSION
	.align		4
        /*0040*/ 	.byte	0x03, 0x5f
        /*0042*/ 	.short	0x0101


	//----- nvinfo : EIATTR_VRC_CTA_INIT_COUNT
	.align		4
        /*0044*/ 	.byte	0x02, 0x4a
	.zero		1
	.zero		1


	//----- nvinfo : EIATTR_EXIT_INSTR_OFFSETS
	.align		4
        /*0048*/ 	.byte	0x04, 0x1c
        /*004a*/ 	.short	(.L_111 - .L_110)


	//   ....[0]....
.L_110:
        /*004c*/ 	.word	0x00000060


	//   ....[1]....
        /*0050*/ 	.word	0x000004c0


	//   ....[2]....
        /*0054*/ 	.word	0x000006c0


	//   ....[3]....
        /*0058*/ 	.word	0x00000800


	//   ....[4]....
        /*005c*/ 	.word	0x000008c0


	//----- nvinfo : EIATTR_CBANK_PARAM_SIZE
	.align		4
.L_111:
        /*0060*/ 	.byte	0x03, 0x19
        /*0062*/ 	.short	0x0014


	//----- nvinfo : EIATTR_PARAM_CBANK
	.align		4
        /*0064*/ 	.byte	0x04, 0x0a
        /*0066*/ 	.short	(.L_113 - .L_112)
	.align		4
.L_112:
        /*0068*/ 	.word	index@(.nv.constant0._Z13sumSequentialPiS_i)
        /*006c*/ 	.short	0x0380
        /*006e*/ 	.short	0x0014


	//----- nvinfo : EIATTR_SW_WAR
	.align		4
.L_113:
        /*0070*/ 	.byte	0x04, 0x36
        /*0072*/ 	.short	(.L_115 - .L_114)
.L_114:
        /*0074*/ 	.word	0x00000008
.L_115:


//--------------------- .nv.callgraph             --------------------------
	.section	.nv.callgraph,"",@"SHT_CUDA_CALLGRAPH"
	.align	4
	.sectionentsize	8
	.align		4
        /*0000*/ 	.word	0x00000000
	.align		4
        /*0004*/ 	.word	0xffffffff
	.align		4
        /*0008*/ 	.word	0x00000000
	.align		4
        /*000c*/ 	.word	0xfffffffe
	.align		4
        /*0010*/ 	.word	0x00000000
	.align		4
        /*0014*/ 	.word	0xfffffffd
	.align		4
        /*0018*/ 	.word	0x00000000
	.align		4
        /*001c*/ 	.word	0xfffffffc


//--------------------- .text._Z12sumReductionPiS_i --------------------------
	.section	.text._Z12sumReductionPiS_i,"ax",@progbits
	.align	128
        .global         _Z12sumReductionPiS_i
        .type           _Z12sumReductionPiS_i,@function
        .size           _Z12sumReductionPiS_i,(.L_x_40 - _Z12sumReductionPiS_i)
        .other          _Z12sumReductionPiS_i,@"STO_CUDA_ENTRY STV_DEFAULT"
_Z12sumReductionPiS_i:
.text._Z12sumReductionPiS_i:
[----:B------:R-:W-:Y:S01]  /*0000*/  LDC R1, c[0x0][0x37c] ;  /* 0x0000df00ff017b82 */ /* 0x000fe20000000800 */
[----:B------:R-:W0:Y:S01]  /*0010*/  S2R R6, SR_TID.X ;  /* 0x0000000000067919 */ /* 0x000e220000002100 */
[----:B------:R-:W0:Y:S01]  /*0020*/  LDCU UR8, c[0x0][0x360] ;  /* 0x00006c00ff0877ac */ /* 0x000e220008000800 */
[----:B------:R-:W-:Y:S01]  /*0030*/  IMAD.MOV.U32 R4, RZ, RZ, RZ ;  /* 0x000000ffff047224 */ /* 0x000fe200078e00ff */
[----:B------:R-:W0:Y:S01]  /*0040*/  S2R R7, SR_CTAID.X ;  /* 0x0000000000077919 */ /* 0x000e220000002500 */
[----:B------:R-:W1:Y:S01]  /*0050*/  LDCU UR4, c[0x0][0x390] ;  /* 0x00007200ff0477ac */ /* 0x000e620008000800 */
[----:B------:R-:W2:Y:S01]  /*0060*/  LDCU.64 UR6, c[0x0][0x358] ;  /* 0x00006b00ff0677ac */ /* 0x000ea20008000a00 */
[----:B0-----:R-:W-:-:S05]  /*0070*/  IMAD R5, R7, UR8, R6 ;  /* 0x0000000807057c24 */ /* 0x001fca000f8e0206 */
[----:B-1----:R-:W-:-:S13]  /*0080*/  ISETP.GE.AND P0, PT, R5, UR4, PT ;  /* 0x0000000405007c0c */ /* 0x002fda000bf06270 */
[----:B------:R-:W0:Y:S02]  /*0090*/  @!P0 LDC.64 R2, c[0x0][0x380] ;  /* 0x0000e000ff028b82 */ /* 0x000e240000000a00 */
[----:B0-----:R-:W-:-:S05]  /*00a0*/  @!P0 IMAD.WIDE R2, R5, 0x4, R2 ;  /* 0x0000000405028825 */ /* 0x001fca00078e0202 */
[----:B--2---:R-:W2:Y:S01]  /*00b0*/  @!P0 LDG.E R4, desc[UR6][R2.64] ;  /* 0x0000000602048981 */ /* 0x004ea2000c1e1900 */
[----:B------:R-:W0:Y:S01]  /*00c0*/  S2UR UR5, SR_CgaCtaId ;  /* 0x00000000000579c3 */ /* 0x000e220000008800 */
[----:B------:R-:W-:Y:S01]  /*00d0*/  IMAD.U32 R0, RZ, RZ, UR8 ;  /* 0x00000008ff007e24 */ /* 0x000fe2000f8e00ff */
[----:B------:R-:W-:Y:S01]  /*00e0*/  UMOV UR4, 0x400 ;  /* 0x0000040000047882 */ /* 0x000fe20000000000 */
[----:B------:R-:W-:-:S03]  /*00f0*/  ISETP.NE.AND P0, PT, R6, RZ, PT ;  /* 0x000000ff0600720c */ /* 0x000fc60003f05270 */
[----:B------:R-:W-:Y:S01]  /*0100*/  ISETP.GE.U32.AND P1, PT, R0, 0x2, PT ;  /* 0x000000020000780c */ /* 0x000fe20003f26070 */
[----:B0-----:R-:W-:-:S06]  /*0110*/  ULEA UR4, UR5, UR4, 0x18 ;  /* 0x0000000405047291 */ /* 0x001fcc000f8ec0ff */
[----:B------:R-:W-:-:S05]  /*0120*/  LEA R5, R6, UR4, 0x2 ;  /* 0x0000000406057c11 */ /* 0x000fca000f8e10ff */
[----:B--2---:R0:W-:Y:S01]  /*0130*/  STS [R5], R4 ;  /* 0x0000000405007388 */ /* 0x0041e20000000800 */
[----:B------:R-:W-:Y:S06]  /*0140*/  BAR.SYNC.DEFER_BLOCKING 0x0 ;  /* 0x0000000000007b1d */ /* 0x000fec0000010000 */
[----:B------:R-:W-:Y:S05]  /*0150*/  @!P1 BRA `(.L_x_0) ;  /* 0x00000000002c9947 */ /* 0x000fea0003800000 */
.L_x_1:
[----:B------:R-:W-:-:S04]  /*0160*/  SHF.R.U32.HI R8, RZ, 0x1, R0 ;  /* 0x00000001ff087819 */ /* 0x000fc80000011600 */
[----:B------:R-:W-:-:S13]  /*0170*/  ISETP.GE.U32.AND P1, PT, R6, R8, PT ;  /* 0x000000080600720c */ /* 0x000fda0003f26070 */
[----:B------:R-:W-:Y:S01]  /*0180*/  @!P1 LEA R2, R8, R5, 0x2 ;  /* 0x0000000508029211 */ /* 0x000fe200078e10ff */
[----:B------:R-:W-:Y:S05]  /*0190*/  @!P1 LDS R3, [R5] ;  /* 0x0000000005039984 */ /* 0x000fea0000000800 */
[----:B------:R-:W0:Y:S02]  /*01a0*/  @!P1 LDS R2, [R2] ;  /* 0x0000000002029984 */ /* 0x000e240000000800 */
[----:B0-----:R-:W-:-:S05]  /*01b0*/  @!P1 IMAD.IADD R4, R2, 0x1, R3 ;  /* 0x0000000102049824 */ /* 0x001fca00078e0203 */
[----:B------:R1:W-:Y:S01]  /*01c0*/  @!P1 STS [R5], R4 ;  /* 0x0000000405009388 */ /* 0x0003e20000000800 */
[----:B------:R-:W-:Y:S01]  /*01d0*/  BAR.SYNC.DEFER_BLOCKING 0x0 ;  /* 0x0000000000007b1d */ /* 0x000fe20000010000 */
[----:B------:R-:W-:Y:S02]  /*01e0*/  ISETP.GT.U32.AND P1, PT, R0, 0x3, PT ;  /* 0x000000030000780c */ /* 0x000fe40003f24070 */
[----:B------:R-:W-:-:S11]  /*01f0*/  MOV R0, R8 ;  /* 0x0000000800007202 */ /* 0x000fd60000000f00 */
[----:B-1----:R-:W-:Y:S05]  /*0200*/  @P1 BRA `(.L_x_1) ;  /* 0xfffffffc00d41947 */ /* 0x002fea000383ffff */
.L_x_0:
[----:B------:R-:W-:Y:S05]  /*0210*/  @P0 EXIT ;  /* 0x000000000000094d */ /* 0x000fea0003800000 */
[----:B------:R-:W1:Y:S01]  /*0220*/  S2UR UR5, SR_CgaCtaId ;  /* 0x00000000000579c3 */ /* 0x000e620000008800 */
[----:B------:R-:W-:-:S07]  /*0230*/  UMOV UR4, 0x400 ;  /* 0x0000040000047882 */ /* 0x000fce0000000000 */
[----:B------:R-:W2:Y:S01]  /*0240*/  LDC.64 R2, c[0x0][0x388] ;  /* 0x0000e200ff027b82 */ /* 0x000ea20000000a00 */
[----:B-1----:R-:W-:Y:S01]  /*0250*/  ULEA UR4, UR5, UR4, 0x18 ;  /* 0x0000000405047291 */ /* 0x002fe2000f8ec0ff */
[----:B--2---:R-:W-:-:S08]  /*0260*/  IMAD.WIDE.U32 R2, R7, 0x4, R2 ;  /* 0x0000000407027825 */ /* 0x004fd000078e0002 */
[----:B0-----:R-:W0:Y:S04]  /*0270*/  LDS R5, [UR4] ;  /* 0x00000004ff057984 */ /* 0x001e280008000800 */
[----:B0-----:R-:W-:Y:S01]  /*0280*/  STG.E desc[UR6][R2.64], R5 ;  /* 0x0000000502007986 */ /* 0x001fe2000c101906 */
[----:B------:R-:W-:Y:S05]  /*0290*/  EXIT ;  /* 0x000000000000794d */ /* 0x000fea0003800000 */
.L_x_2:
[----:B------:R-:W-:-:S00]  /*02a0*/  BRA `(.L_x_2) ;  /* 0xfffffffc00fc7947 */ /* 0x000fc0000383ffff */
[----:B------:R-:W-:-:S00]  /*02b0*/  NOP ;  /* 0x0000000000007918 */ /* 0x000fc00000000000 */
        /* <DEDUP_REMOVED lines=12> */
.L_x_40:


//--------------------- .text._Z24sumWithOnlyLocalCountersPiS_ii --------------------------
	.section	.text._Z24sumWithOnlyLocalCountersPiS_ii,"ax",@progbits
	.align	128
        .global         _Z24sumWithOnlyLocalCountersPiS_ii
        .type           _Z24sumWithOnlyLocalCountersPiS_ii,@function
        .size           _Z24sumWithOnlyLocalCountersPiS_ii,(.L_x_41 - _Z24sumWithOnlyLocalCountersPiS_ii)
        .other          _Z24sumWithOnlyLocalCountersPiS_ii,@"STO_CUDA_ENTRY STV_DEFAULT"
_Z24sumWithOnlyLocalCountersPiS_ii:
.text._Z24sumWithOnlyLocalCountersPiS_ii:
[----:B------:R-:W-:Y:S01]  /*0000*/  LDC R1, c[0x0][0x37c] ;  /* 0x0000df00ff017b82 */ /* 0x000fe20000000800 */
[----:B------:R-:W0:Y:S07]  /*0010*/  S2R R5, SR_TID.X ;  /* 0x0000000000057919 */ /* 0x000e2e0000002100 */
[----:B------:R-:W0:Y:S01]  /*0020*/  S2UR UR4, SR_CTAID.X ;  /* 0x00000000000479c3 */ /* 0x000e220000002500 */
[----:B------:R-:W-:Y:S07]  /*0030*/  BSSY.RECONVERGENT B0, `(.L_x_3) ;  /* 0x0000066000007945 */ /* 0x000fee0003800200 */
[----:B------:R-:W0:Y:S08]  /*0040*/  LDC R0, c[0x0][0x360] ;  /* 0x0000d800ff007b82 */ /* 0x000e300000000800 */
[----:B------:R-:W1:Y:S01]  /*0050*/  LDC.64 R2, c[0x0][0x390] ;  /* 0x0000e400ff027b82 */ /* 0x000e620000000a00 */
[----:B0-----:R-:W-:Y:S01]  /*0060*/  IMAD R5, R0, UR4, R5 ;  /* 0x0000000400057c24 */ /* 0x001fe2000f8e0205 */
[----:B------:R-:W0:Y:S01]  /*0070*/  LDCU.64 UR4, c[0x0][0x358] ;  /* 0x00006b00ff0477ac */ /* 0x000e220008000a00 */
[----:B------:R-:W-:-:S02]  /*0080*/  IMAD.MOV.U32 R0, RZ, RZ, RZ ;  /* 0x000000ffff007224 */ /* 0x000fc400078e00ff */
[----:B-1----:R-:W-:-:S05]  /*0090*/  IMAD R7, R5, R2, RZ ;  /* 0x0000000205077224 */ /* 0x002fca00078e02ff */
[----:B------:R-:W-:-:S04]  /*00a0*/  VIADDMNMX R2, R7, R2, R3, PT ;  /* 0x0000000207027246 */ /* 0x000fc80003800103 */
[----:B------:R-:W-:-:S13]  /*00b0*/  ISETP.GE.AND P0, PT, R7, R2, PT ;  /* 0x000000020700720c */ /* 0x000fda0003f06270 */
[----:B0-----:R-:W-:Y:S05]  /*00c0*/  @P0 BRA `(.L_x_4) ;  /* 0x0000000400700947 */ /* 0x001fea0003800000 */
[----:B------:R-:W-:Y:S01]  /*00d0*/  IMAD.IADD R4, R2, 0x1, -R7 ;  /* 0x0000000102047824 */ /* 0x000fe200078e0a07 */
[----:B------:R-:W-:Y:S01]  /*00e0*/  BSSY.RECONVERGENT B1, `(.L_x_5) ;  /* 0x000002a000017945 */ /* 0x000fe20003800200 */
[----:B------:R-:W-:Y:S02]  /*00f0*/  IMAD.IADD R2, R7, 0x1, -R2 ;  /* 0x0000000107027824 */ /* 0x000fe400078e0a02 */
[----:B------:R-:W-:Y:S01]  /*0100*/  IMAD.MOV.U32 R0, RZ, RZ, RZ ;  /* 0x000000ffff007224 */ /* 0x000fe200078e00ff */
[----:B------:R-:W-:Y:S02]  /*0110*/  LOP3.LUT R24, R4, 0xf, RZ, 0xc0, !PT ;  /* 0x0000000f04187812 */ /* 0x000fe400078ec0ff */
[----:B------:R-:W-:Y:S02]  /*0120*/  ISETP.GT.U32.AND P1, PT, R2, -0x10, PT ;  /* 0xfffffff00200780c */ /* 0x000fe40003f24070 */
[----:B------:R-:W-:-:S11]  /*0130*/  ISETP.NE.AND P0, PT, R24, RZ, PT ;  /* 0x000000ff1800720c */ /* 0x000fd60003f05270 */
[----:B------:R-:W-:Y:S05]  /*0140*/  @P1 BRA `(.L_x_6) ;  /* 0x00000000008c1947 */ /* 0x000fea0003800000 */
[----:B------:R-:W0:Y:S01]  /*0150*/  LDC.64 R2, c[0x0][0x380] ;  /* 0x0000e000ff027b82 */ /* 0x000e220000000a00 */
[----:B------:R-:W-:Y:S01]  /*0160*/  LOP3.LUT R6, R4, 0xfffffff0, RZ, 0xc0, !PT ;  /* 0xfffffff004067812 */ /* 0x000fe200078ec0ff */
[----:B------:R-:W-:-:S04]  /*0170*/  IMAD.MOV.U32 R0, RZ, RZ, RZ ;  /* 0x000000ffff007224 */ /* 0x000fc800078e00ff */
[----:B------:R-:W-:Y:S01]  /*0180*/  IMAD.MOV R6, RZ, RZ, -R6 ;  /* 0x000000ffff067224 */ /* 0x000fe200078e0a06 */
[----:B0-----:R-:W-:-:S05]  /*0190*/  IADD3 R2, P1, PT, R2, 0x20, RZ ;  /* 0x0000002002027810 */ /* 0x001fca0007f3e0ff */
[----:B------:R-:W-:-:S08]  /*01a0*/  IMAD.X R3, RZ, RZ, R3, P1 ;  /* 0x000000ffff037224 */ /* 0x000fd000008e0603 */
.L_x_7:
[----:B------:R-:W-:-:S05]  /*01b0*/  IMAD.WIDE R8, R7, 0x4, R2 ;  /* 0x0000000407087825 */ /* 0x000fca00078e0202 */
[----:B------:R-:W2:Y:S04]  /*01c0*/  LDG.E R19, desc[UR4][R8.64+-0x20] ;  /* 0xffffe00408137981 */ /* 0x000ea8000c1e1900 */
[----:B------:R-:W2:Y:S04]  /*01d0*/  LDG.E R18, desc[UR4][R8.64+-0x1c] ;  /* 0xffffe40408127981 */ /* 0x000ea8000c1e1900 */
[----:B------:R-:W3:Y:S04]  /*01e0*/  LDG.E R21, desc[UR4][R8.64+-0x18] ;  /* 0xffffe80408157981 */ /* 0x000ee8000c1e1900 */
[----:B------:R-:W3:Y:S04]  /*01f0*/  LDG.E R20, desc[UR4][R8.64+-0x14] ;  /* 0xffffec0408147981 */ /* 0x000ee8000c1e1900 */
[----:B------:R-:W4:Y:S04]  /*0200*/  LDG.E R23, desc[UR4][R8.64+-0x10] ;  /* 0xfffff00408177981 */ /* 0x000f28000c1e1900 */
[----:B------:R-:W4:Y:S04]  /*0210*/  LDG.E R22, desc[UR4][R8.64+-0xc] ;  /* 0xfffff40408167981 */ /* 0x000f28000c1e1900 */
[----:B------:R-:W5:Y:S04]  /*0220*/  LDG.E R25, desc[UR4][R8.64+-0x8] ;  /* 0xfffff80408197981 */ /* 0x000f68000c1e1900 */
        /* <DEDUP_REMOVED lines=8> */
[----:B------:R-:W5:Y:S01]  /*02b0*/  LDG.E R17, desc[UR4][R8.64+0x1c] ;  /* 0x00001c0408117981 */ /* 0x000f62000c1e1900 */
[----:B------:R-:W-:-:S02]  /*02c0*/  VIADD R6, R6, 0x10 ;  /* 0x0000001006067836 */ /* 0x000fc40000000000 */
[----:B------:R-:W-:-:S03]  /*02d0*/  VIADD R7, R7, 0x10 ;  /* 0x0000001007077836 */ /* 0x000fc60000000000 */
[----:B------:R-:W-:Y:S02]  /*02e0*/  ISETP.NE.AND P1, PT, R6, RZ, PT ;  /* 0x000000ff0600720c */ /* 0x000fe40003f25270 */
[----:B--2---:R-:W-:-:S04]  /*02f0*/  IADD3 R18, PT, PT, R18, R19, R0 ;  /* 0x0000001312127210 */ /* 0x004fc80007ffe000 */
[----:B---3--:R-:W-:-:S04]  /*0300*/  IADD3 R18, PT, PT, R20, R21, R18 ;  /* 0x0000001514127210 */ /* 0x008fc80007ffe012 */
[----:B----4-:R-:W-:-:S04]  /*0310*/  IADD3 R18, PT, PT, R22, R23, R18 ;  /* 0x0000001716127210 */ /* 0x010fc80007ffe012 */
[----:B-----5:R-:W-:-:S04]  /*0320*/  IADD3 R18, PT, PT, R26, R25, R18 ;  /* 0x000000191a127210 */ /* 0x020fc80007ffe012 */
[----:B------:R-:W-:-:S04]  /*0330*/  IADD3 R15, PT, PT, R15, R16, R18 ;  /* 0x000000100f0f7210 */ /* 0x000fc80007ffe012 */
[----:B------:R-:W-:-:S04]  /*0340*/  IADD3 R13, PT, PT, R13, R14, R15 ;  /* 0x0000000e0d0d7210 */ /* 0x000fc80007ffe00f */
[----:B------:R-:W-:-:S04]  /*0350*/  IADD3 R11, PT, PT, R11, R12, R13 ;  /* 0x0000000c0b0b7210 */ /* 0x000fc80007ffe00d */
[----:B------:R-:W-:Y:S01]  /*0360*/  IADD3 R0, PT, PT, R17, R10, R11 ;  /* 0x0000000a11007210 */ /* 0x000fe20007ffe00b */
[----:B------:R-:W-:Y:S06]  /*0370*/  @P1 BRA `(.L_x_7) ;  /* 0xfffffffc008c1947 */ /* 0x000fec000383ffff */
.L_x_6:
[----:B------:R-:W-:Y:S05]  /*0380*/  BSYNC.RECONVERGENT B1 ;  /* 0x0000000000017941 */ /* 0x000fea0003800200 */
.L_x_5:
[----:B------:R-:W-:Y:S05]  /*0390*/  @!P0 BRA `(.L_x_4) ;  /* 0x0000000000bc8947 */ /* 0x000fea0003800000 */
[----:B------:R-:W-:Y:S01]  /*03a0*/  ISETP.GE.U32.AND P0, PT, R24, 0x8, PT ;  /* 0x000000081800780c */ /* 0x000fe20003f06070 */
[----:B------:R-:W-:Y:S01]  /*03b0*/  BSSY.RECONVERGENT B1, `(.L_x_8) ;  /* 0x0000013000017945 */ /* 0x000fe20003800200 */
[----:B------:R-:W-:-:S04]  /*03c0*/  LOP3.LUT R14, R4, 0x7, RZ, 0xc0, !PT ;  /* 0x00000007040e7812 */ /* 0x000fc800078ec0ff */
[----:B------:R-:W-:-:S07]  /*03d0*/  ISETP.NE.AND P1, PT, R14, RZ, PT ;  /* 0x000000ff0e00720c */ /* 0x000fce0003f25270 */
[----:B------:R-:W-:Y:S06]  /*03e0*/  @!P0 BRA `(.L_x_9) ;  /* 0x00000000003c8947 */ /* 0x000fec0003800000 */
[----:B------:R-:W0:Y:S02]  /*03f0*/  LDC.64 R2, c[0x0][0x380] ;  /* 0x0000e000ff027b82 */ /* 0x000e240000000a00 */
[----:B0-----:R-:W-:-:S05]  /*0400*/  IMAD.WIDE R2, R7, 0x4, R2 ;  /* 0x0000000407027825 */ /* 0x001fca00078e0202 */
[----:B------:R-:W2:Y:S04]  /*0410*/  LDG.E R9, desc[UR4][R2.64] ;  /* 0x0000000402097981 */ /* 0x000ea8000c1e1900 */
[----:B------:R-:W2:Y:S04]  /*0420*/  LDG.E R6, desc[UR4][R2.64+0x4] ;  /* 0x0000040402067981 */ /* 0x000ea8000c1e1900 */
[----:B------:R-:W3:Y:S04]  /*0430*/  LDG.E R11, desc[UR4][R2.64+0x8] ;  /* 0x00000804020b7981 */ /* 0x000ee8000c1e1900 */
[----:B------:R-:W3:Y:S04]  /*0440*/  LDG.E R8, desc[UR4][R2.64+0xc] ;  /* 0x00000c0402087981 */ /* 0x000ee8000c1e1900 */
[----:B------:R-:W4:Y:S04]  /*0450*/  LDG.E R13, desc[UR4][R2.64+0x10] ;  /* 0x00001004020d7981 */ /* 0x000f28000c1e1900 */
[----:B------:R-:W4:Y:S04]  /*0460*/  LDG.E R10, desc[UR4][R2.64+0x14] ;  /* 0x00001404020a7981 */ /* 0x000f28000c1e1900 */
[----:B------:R-:W5:Y:S04]  /*0470*/  LDG.E R15, desc[UR4][R2.64+0x18] ;  /* 0x00001804020f7981 */ /* 0x000f68000c1e1900 */
[----:B------:R-:W5:Y:S01]  /*0480*/  LDG.E R12, desc[UR4][R2.64+0x1c] ;  /* 0x00001c04020c7981 */ /* 0x000f62000c1e1900 */
[----:B------:R-:W-:Y:S01]  /*0490*/  VIADD R7, R7, 0x8 ;  /* 0x0000000807077836 */ /* 0x000fe20000000000 */
[----:B--2---:R-:W-:-:S04]  /*04a0*/  IADD3 R6, PT, PT, R6, R9, R0 ;  /* 0x0000000906067210 */ /* 0x004fc80007ffe000 */
[----:B---3--:R-:W-:-:S04]  /*04b0*/  IADD3 R6, PT, PT, R8, R11, R6 ;  /* 0x0000000b08067210 */ /* 0x008fc80007ffe006 */
[----:B----4-:R-:W-:-:S04]  /*04c0*/  IADD3 R6, PT, PT, R10, R13, R6 ;  /* 0x0000000d0a067210 */ /* 0x010fc80007ffe006 */
[----:B-----5:R-:W-:-:S07]  /*04d0*/  IADD3 R0, PT, PT, R12, R15, R6 ;  /* 0x0000000f0c007210 */ /* 0x020fce0007ffe006 */
.L_x_9:
[----:B------:R-:W-:Y:S05]  /*04e0*/  BSYNC.RECONVERGENT B1 ;  /* 0x0000000000017941 */ /* 0x000fea0003800200 */
.L_x_8:
        /* <DEDUP_REMOVED lines=11> */
[----:B------:R-:W3:Y:S01]  /*05a0*/  LDG.E R8, desc[UR4][R2.64+0xc] ;  /* 0x00000c0402087981 */ /* 0x000ee2000c1e1900 */
[----:B------:R-:W-:Y:S01]  /*05b0*/  VIADD R7, R7, 0x4 ;  /* 0x0000000407077836 */ /* 0x000fe20000000000 */
[----:B--2---:R-:W-:-:S04]  /*05c0*/  IADD3 R0, PT, PT, R6, R9, R0 ;  /* 0x0000000906007210 */ /* 0x004fc80007ffe000 */
[----:B---3--:R-:W-:-:S07]  /*05d0*/  IADD3 R0, PT, PT, R8, R11, R0 ;  /* 0x0000000b08007210 */ /* 0x008fce0007ffe000 */
.L_x_11:
[----:B------:R-:W-:Y:S05]  /*05e0*/  BSYNC.RECONVERGENT B1 ;  /* 0x0000000000017941 */ /* 0x000fea0003800200 */
.L_x_10:
[----:B------:R-:W-:Y:S05]  /*05f0*/  @!P1 BRA `(.L_x_4) ;  /* 0x0000000000249947 */ /* 0x000fea0003800000 */
[----:B------:R-:W0:Y:S01]  /*0600*/  LDC.64 R8, c[0x0][0x380] ;  /* 0x0000e000ff087b82 */ /* 0x000e220000000a00 */
[----:B------:R-:W-:-:S07]  /*0610*/  IMAD.MOV R4, RZ, RZ, -R4 ;  /* 0x000000ffff047224 */ /* 0x000fce00078e0a04 */
.L_x_12:
[----:B0-----:R-:W-:-:S06]  /*0620*/  IMAD.WIDE R2, R7, 0x4, R8 ;  /* 0x0000000407027825 */ /* 0x001fcc00078e0208 */
[----:B------:R-:W2:Y:S01]  /*0630*/  LDG.E R3, desc[UR4][R2.64] ;  /* 0x0000000402037981 */ /* 0x000ea2000c1e1900 */
[----:B------:R-:W-:Y:S02]  /*0640*/  VIADD R4, R4, 0x1 ;  /* 0x0000000104047836 */ /* 0x000fe40000000000 */
[----:B------:R-:W-:-:S03]  /*0650*/  VIADD R7, R7, 0x1 ;  /* 0x0000000107077836 */ /* 0x000fc60000000000 */
[----:B------:R-:W-:Y:S01]  /*0660*/  ISETP.NE.AND P0, PT, R4, RZ, PT ;  /* 0x000000ff0400720c */ /* 0x000fe20003f05270 */
[----:B--2---:R-:W-:-:S12]  /*0670*/  IMAD.IADD R0, R3, 0x1, R0 ;  /* 0x0000000103007824 */ /* 0x004fd800078e0200 */
[----:B------:R-:W-:Y:S05]  /*0680*/  @P0 BRA `(.L_x_12) ;  /* 0xfffffffc00e40947 */ /* 0x000fea000383ffff */
.L_x_4:
[----:B------:R-:W-:Y:S05]  /*0690*/  BSYNC.RECONVERGENT B0 ;  /* 0x0000000000007941 */ /* 0x000fea0003800200 */
.L_x_3:
[----:B------:R-:W0:Y:S02]  /*06a0*/  LDC.64 R2, c[0x0][0x388] ;  /* 0x0000e200ff027b82 */ /* 0x000e240000000a00 */
[----:B0-----:R-:W-:-:S05]  /*06b0*/  IMAD.WIDE R2, R5, 0x4, R2 ;  /* 0x0000000405027825 */ /* 0x001fca00078e0202 */
[----:B------:R-:W-:Y:S01]  /*06c0*/  STG.E desc[UR4][R2.64], R0 ;  /* 0x0000000002007986 */ /* 0x000fe2000c101904 */
[----:B------:R-:W-:Y:S05]  /*06d0*/  EXIT ;  /* 0x000000000000794d */ /* 0x000fea0003800000 */
.L_x_13:
        /* <DEDUP_REMOVED lines=10> */
.L_x_41:


//--------------------- .text._Z27sumWithLocalCounterAndMutexPiS_ii --------------------------
	.section	.text._Z27sumWithLocalCounterAndMutexPiS_ii,"ax",@progbits
	.align	128
        .global         _Z27sumWithLocalCounterAndMutexPiS_ii
        .type           _Z27sumWithLocalCounterAndMutexPiS_ii,@function
        .size           _Z27sumWithLocalCounterAndMutexPiS_ii,(.L_x_42 - _Z27sumWithLocalCounterAndMutexPiS_ii)
        .other          _Z27sumWithLocalCounterAndMutexPiS_ii,@"STO_CUDA_ENTRY STV_DEFAULT"
_Z27sumWithLocalCounterAndMutexPiS_ii:
.text._Z27sumWithLocalCounterAndMutexPiS_ii:
[----:B------:R-:W-:Y:S01]  /*0000*/  LDC R1, c[0x0][0x37c] ;  /* 0x0000df00ff017b82 */ /* 0x000fe20000000800 */
[----:B------:R-:W0:Y:S07]  /*0010*/  S2R R3, SR_TID.X ;  /* 0x0000000000037919 */ /* 0x000e2e0000002100 */
[----:B------:R-:W0:Y:S01]  /*0020*/  S2UR UR4, SR_CTAID.X ;  /* 0x00000000000479c3 */ /* 0x000e220000002500 */
[----:B------:R-:W1:Y:S01]  /*0030*/  LDCU.64 UR6, c[0x0][0x358] ;  /* 0x00006b00ff0677ac */ /* 0x000e620008000a00 */
[----:B------:R-:W-:Y:S01]  /*0040*/  BSSY.RECONVERGENT B0, `(.L_x_14) ;  /* 0x0000065000007945 */ /* 0x000fe20003800200 */
[----:B------:R-:W-:-:S05]  /*0050*/  IMAD.MOV.U32 R2, RZ, RZ, RZ ;  /* 0x000000ffff027224 */ /* 0x000fca00078e00ff */
[----:B------:R-:W0:Y:S08]  /*0060*/  LDC R0, c[0x0][0x360] ;  /* 0x0000d800ff007b82 */ /* 0x000e300000000800 */
[----:B------:R-:W2:Y:S01]  /*0070*/  LDC.64 R4, c[0x0][0x390] ;  /* 0x0000e400ff047b82 */ /* 0x000ea20000000a00 */
[----:B0-----:R-:W-:-:S04]  /*0080*/  IMAD R3, R0, UR4, R3 ;  /* 0x0000000400037c24 */ /* 0x001fc8000f8e0203 */
[----:B--2---:R-:W-:-:S05]  /*0090*/  IMAD R0, R3, R4, RZ ;  /* 0x0000000403007224 */ /* 0x004fca00078e02ff */
[----:B------:R-:W-:-:S04]  /*00a0*/  VIADDMNMX R5, R0, R4, R5, PT ;  /* 0x0000000400057246 */ /* 0x000fc80003800105 */
[----:B------:R-:W-:-:S13]  /*00b0*/  ISETP.GE.AND P0, PT, R0, R5, PT ;  /* 0x000000050000720c */ /* 0x000fda0003f06270 */
[----:B-1----:R-:W-:Y:S05]  /*00c0*/  @P0 BRA `(.L_x_15) ;  /* 0x0000000400700947 */ /* 0x002fea0003800000 */
        /* <DEDUP_REMOVED lines=14> */
.L_x_18:
        /* <DEDUP_REMOVED lines=29> */
.L_x_17:
[----:B------:R-:W-:Y:S05]  /*0380*/  BSYNC.RECONVERGENT B1 ;  /* 0x0000000000017941 */ /* 0x000fea0003800200 */
.L_x_16:
        /* <DEDUP_REMOVED lines=21> */
.L_x_20:
[----:B------:R-:W-:Y:S05]  /*04e0*/  BSYNC.RECONVERGENT B1 ;  /* 0x0000000000017941 */ /* 0x000fea0003800200 */
.L_x_19:
        /* <DEDUP_REMOVED lines=15> */
.L_x_22:
[----:B------:R-:W-:Y:S05]  /*05e0*/  BSYNC.RECONVERGENT B1 ;  /* 0x0000000000017941 */ /* 0x000fea0003800200 */
.L_x_21:
[----:B------:R-:W-:Y:S05]  /*05f0*/  @!P1 BRA `(.L_x_15) ;  /* 0x0000000000249947 */ /* 0x000fea0003800000 */
[----:B------:R-:W0:Y:S01]  /*0600*/  LDC.64 R6, c[0x0][0x380] ;  /* 0x0000e000ff067b82 */ /* 0x000e220000000a00 */
[----:B------:R-:W-:-:S07]  /*0610*/  IMAD.MOV R3, RZ, RZ, -R3 ;  /* 0x000000ffff037224 */ /* 0x000fce00078e0a03 */
.L_x_23:
[----:B0-----:R-:W-:-:S06]  /*0620*/  IMAD.WIDE R4, R0, 0x4, R6 ;  /* 0x0000000400047825 */ /* 0x001fcc00078e0206 */
[----:B------:R-:W2:Y:S01]  /*0630*/  LDG.E R5, desc[UR6][R4.64] ;  /* 0x0000000604057981 */ /* 0x000ea2000c1e1900 */
[----:B------:R-:W-:Y:S02]  /*0640*/  VIADD R3, R3, 0x1 ;  /* 0x0000000103037836 */ /* 0x000fe40000000000 */
[----:B------:R-:W-:-:S03]  /*0650*/  VIADD R0, R0, 0x1 ;  /* 0x0000000100007836 */ /* 0x000fc60000000000 */
[----:B------:R-:W-:Y:S01]  /*0660*/  ISETP.NE.AND P0, PT, R3, RZ, PT ;  /* 0x000000ff0300720c */ /* 0x000fe20003f05270 */
[----:B--2---:R-:W-:-:S12]  /*0670*/  IMAD.IADD R2, R5, 0x1, R2 ;  /* 0x0000000105027824 */ /* 0x004fd800078e0202 */
[----:B------:R-:W-:Y:S05]  /*0680*/  @P0 BRA `(.L_x_23) ;  /* 0xfffffffc00e40947 */ /* 0x000fea000383ffff */
.L_x_15:
[----:B------:R-:W-:Y:S05]  /*0690*/  BSYNC.RECONVERGENT B0 ;  /* 0x0000000000007941 */ /* 0x000fea0003800200 */
.L_x_14:
[----:B------:R-:W0:Y:S01]  /*06a0*/  S2R R0, SR_LANEID ;  /* 0x0000000000007919 */ /* 0x000e220000000000 */
[----:B------:R-:W1:Y:S08]  /*06b0*/  REDUX.SUM UR5, R2 ;  /* 0x00000000020573c4 */ /* 0x000e70000000c000 */
[----:B------:R-:W2:Y:S01]  /*06c0*/  LDC.64 R4, c[0x0][0x388] ;  /* 0x0000e200ff047b82 */ /* 0x000ea20000000a00 */
[----:B------:R-:W-:-:S07]  /*06d0*/  VOTEU.ANY UR4, UPT, PT ;  /* 0x0000000000047886 */ /* 0x000fce00038e0100 */
[----:B------:R-:W-:Y:S01]  /*06e0*/  BAR.SYNC.DEFER_BLOCKING 0x0 ;  /* 0x0000000000007b1d */ /* 0x000fe20000010000 */
[----:B------:R-:W-:Y:S01]  /*06f0*/  UFLO.U32 UR4, UR4 ;  /* 0x00000004000472bd */ /* 0x000fe200080e0000 */
[----:B-1----:R-:W-:-:S05]  /*0700*/  IMAD.U32 R3, RZ, RZ, UR5 ;  /* 0x00000005ff037e24 */ /* 0x002fca000f8e00ff */
[----:B0-----:R-:W-:-:S13]  /*0710*/  ISETP.EQ.U32.AND P0, PT, R0, UR4, PT ;  /* 0x0000000400007c0c */ /* 0x001fda000bf02070 */
[----:B--2---:R-:W-:Y:S01]  /*0720*/  @P0 REDG.E.ADD.STRONG.GPU desc[UR6][R4.64], R3 ;  /* 0x000000030400098e */ /* 0x004fe2000c12e106 */
[----:B------:R-:W-:Y:S05]  /*0730*/  EXIT ;  /* 0x000000000000794d */ /* 0x000fea0003800000 */
.L_x_24:
        /* <DEDUP_REMOVED lines=12> */
.L_x_42:


//--------------------- .text._Z12sumWithMutexPiS_ii --------------------------
	.section	.text._Z12sumWithMutexPiS_ii,"ax",@progbits
	.align	128
        .global         _Z12sumWithMutexPiS_ii
        .type           _Z12sumWithMutexPiS_ii,@function
        .size           _Z12sumWithMutexPiS_ii,(.L_x_43 - _Z12sumWithMutexPiS_ii)
        .other          _Z12sumWithMutexPiS_ii,@"STO_CUDA_ENTRY STV_DEFAULT"
_Z12sumWithMutexPiS_ii:
.text._Z12sumWithMutexPiS_ii:
[----:B------:R-:W-:Y:S01]  /*0000*/  LDC R1, c[0x0][0x37c] ;  /* 0x0000df00ff017b82 */ /* 0x000fe20000000800 */
[----:B------:R-:W0:Y:S07]  /*0010*/  S2R R3, SR_TID.X ;  /* 0x0000000000037919 */ /* 0x000e2e0000002100 */
[----:B------:R-:W0:Y:S08]  /*0020*/  S2UR UR4, SR_CTAID.X ;  /* 0x00000000000479c3 */ /* 0x000e300000002500 */
[----:B------:R-:W0:Y:S08]  /*0030*/  LDC R0, c[0x0][0x360] ;  /* 0x0000d800ff007b82 */ /* 0x000e300000000800 */
[----:B------:R-:W1:Y:S01]  /*0040*/  LDC.64 R4, c[0x0][0x390] ;  /* 0x0000e400ff047b82 */ /* 0x000e620000000a00 */
[----:B0-----:R-:W-:-:S04]  /*0050*/  IMAD R3, R0, UR4, R3 ;  /* 0x0000000400037c24 */ /* 0x001fc8000f8e0203 */
[----:B-1----:R-:W-:-:S05]  /*0060*/  IMAD R0, R3, R4, RZ ;  /* 0x0000000403007224 */ /* 0x002fca00078e02ff */
[----:B------:R-:W-:-:S04]  /*0070*/  VIADDMNMX R3, R0, R4, R5, PT ;  /* 0x0000000400037246 */ /* 0x000fc80003800105 */
[----:B------:R-:W-:-:S13]  /*0080*/  ISETP.GE.AND P0, PT, R0, R3, PT ;  /* 0x000000030000720c */ /* 0x000fda0003f06270 */
[----:B------:R-:W-:Y:S05]  /*0090*/  @P0 EXIT ;  /* 0x000000000000094d */ /* 0x000fea0003800000 */
[----:B------:R-:W-:Y:S01]  /*00a0*/  IMAD.IADD R8, R3, 0x1, -R0 ;  /* 0x0000000103087824 */ /* 0x000fe200078e0a00 */
[----:B------:R-:W0:Y:S01]  /*00b0*/  LDCU.64 UR6, c[0x0][0x358] ;  /* 0x00006b00ff0677ac */ /* 0x000e220008000a00 */
[----:B------:R-:W-:Y:S01]  /*00c0*/  IMAD.IADD R3, R0, 0x1, -R3 ;  /* 0x0000000100037824 */ /* 0x000fe200078e0a03 */
[----:B------:R-:W-:Y:S02]  /*00d0*/  BSSY.RECONVERGENT B0, `(.L_x_25) ;  /* 0x0000054000007945 */ /* 0x000fe40003800200 */
[----:B------:R-:W-:Y:S02]  /*00e0*/  LOP3.LUT R14, R8, 0xf, RZ, 0xc0, !PT ;  /* 0x0000000f080e7812 */ /* 0x000fe400078ec0ff */
[----:B------:R-:W-:Y:S02]  /*00f0*/  ISETP.GT.U32.AND P1, PT, R3, -0x10, PT ;  /* 0xfffffff00300780c */ /* 0x000fe40003f24070 */
[----:B------:R-:W-:-:S11]  /*0100*/  ISETP.NE.AND P0, PT, R14, RZ, PT ;  /* 0x000000ff0e00720c */ /* 0x000fd60003f05270 */
[----:B0-----:R-:W-:Y:S05]  /*0110*/  @P1 BRA `(.L_x_26) ;  /* 0x00000004003c1947 */ /* 0x001fea0003800000 */
[----:B------:R-:W0:Y:S01]  /*0120*/  LDC.64 R4, c[0x0][0x380] ;  /* 0x0000e000ff047b82 */ /* 0x000e220000000a00 */
[----:B------:R-:W-:-:S04]  /*0130*/  LOP3.LUT R9, R8, 0xfffffff0, RZ, 0xc0, !PT ;  /* 0xfffffff008097812 */ /* 0x000fc800078ec0ff */
[----:B------:R-:W-:-:S03]  /*0140*/  IADD3 R9, PT, PT, -R9, RZ, RZ ;  /* 0x000000ff09097210 */ /* 0x000fc60007ffe1ff */
[----:B------:R-:W1:Y:S01]  /*0150*/  LDC.64 R2, c[0x0][0x388] ;  /* 0x0000e200ff027b82 */ /* 0x000e620000000a00 */
[----:B0-----:R-:W-:-:S05]  /*0160*/  IADD3 R4, P1, PT, R4, 0x20, RZ ;  /* 0x0000002004047810 */ /* 0x001fca0007f3e0ff */
[----:B------:R-:W-:-:S08]  /*0170*/  IMAD.X R5, RZ, RZ, R5, P1 ;  /* 0x000000ffff057224 */ /* 0x000fd000008e0605 */
.L_x_27:
[----:B------:R-:W-:-:S05]  /*0180*/  IMAD.WIDE R6, R0, 0x4, R4 ;  /* 0x0000000400067825 */ /* 0x000fca00078e0204 */
[----:B------:R-:W2:Y:S01]  /*0190*/  LDG.E R10, desc[UR6][R6.64+-0x20] ;  /* 0xffffe006060a7981 */ /* 0x000ea2000c1e1900 */
[----:B------:R-:W-:Y:S02]  /*01a0*/  VOTEU.ANY UR4, UPT, PT ;  /* 0x0000000000047886 */ /* 0x000fe400038e0100 */
[----:B------:R-:W-:Y:S01]  /*01b0*/  UFLO.U32 UR4, UR4 ;  /* 0x00000004000472bd */ /* 0x000fe200080e0000 */
[----:B------:R-:W0:Y:S05]  /*01c0*/  S2R R11, SR_LANEID ;  /* 0x00000000000b7919 */ /* 0x000e2a0000000000 */
[----:B0-----:R-:W-:Y:S01]  /*01d0*/  ISETP.EQ.U32.AND P1, PT, R11, UR4, PT ;  /* 0x000000040b007c0c */ /* 0x001fe2000bf22070 */
[----:B--2---:R-:W0:Y:S02]  /*01e0*/  REDUX.SUM UR5, R10 ;  /* 0x000000000a0573c4 */ /* 0x004e24000000c000 */
[----:B0-----:R-:W-:-:S10]  /*01f0*/  IMAD.U32 R13, RZ, RZ, UR5 ;  /* 0x00000005ff0d7e24 */ /* 0x001fd4000f8e00ff */
[----:B-1----:R0:W-:Y:S04]  /*0200*/  @P1 REDG.E.ADD.STRONG.GPU desc[UR6][R2.64], R13 ;  /* 0x0000000d0200198e */ /* 0x0021e8000c12e106 */
[----:B------:R-:W2:Y:S02]  /*0210*/  LDG.E R11, desc[UR6][R6.64+-0x1c] ;  /* 0xffffe406060b7981 */ /* 0x000ea4000c1e1900 */
[----:B--2---:R-:W1:Y:S02]  /*0220*/  REDUX.SUM UR4, R11 ;  /* 0x000000000b0473c4 */ /* 0x004e64000000c000 */
[----:B-1----:R-:W-:-:S05]  /*0230*/  MOV R15, UR4 ;  /* 0x00000004000f7c02 */ /* 0x002fca0008000f00 */
[----:B------:R1:W-:Y:S04]  /*0240*/  @P1 REDG.E.ADD.STRONG.GPU desc[UR6][R2.64], R15 ;  /* 0x0000000f0200198e */ /* 0x0003e8000c12e106 */
[----:B------:R-:W2:Y:S02]  /*0250*/  LDG.E R12, desc[UR6][R6.64+-0x18] ;  /* 0xffffe806060c7981 */ /* 0x000ea4000c1e1900 */
[----:B--2---:R-:W2:Y:S02]  /*0260*/  REDUX.SUM UR4, R12 ;  /* 0x000000000c0473c4 */ /* 0x004ea4000000c000 */
[----:B--2---:R-:W-:-:S05]  /*0270*/  IMAD.U32 R17, RZ, RZ, UR4 ;  /* 0x00000004ff117e24 */ /* 0x004fca000f8e00ff */
[----:B------:R2:W-:Y:S04]  /*0280*/  @P1 REDG.E.ADD.STRONG.GPU desc[UR6][R2.64], R17 ;  /* 0x000000110200198e */ /* 0x0005e8000c12e106 */
[----:B------:R-:W3:Y:S02]  /*0290*/  LDG.E R10, desc[UR6][R6.64+-0x14] ;  /* 0xffffec06060a7981 */ /* 0x000ee4000c1e1900 */
[----:B---3--:R-:W0:Y:S02]  /*02a0*/  REDUX.SUM UR4, R10 ;  /* 0x000000000a0473c4 */ /* 0x008e24000000c000 */
[----:B0-----:R-:W-:-:S05]  /*02b0*/  IMAD.U32 R13, RZ, RZ, UR4 ;  /* 0x00000004ff0d7e24 */ /* 0x001fca000f8e00ff */
[----:B------:R0:W-:Y:S04]  /*02c0*/  @P1 REDG.E.ADD.STRONG.GPU desc[UR6][R2.64], R13 ;  /* 0x0000000d0200198e */ /* 0x0001e8000c12e106 */
[----:B------:R-:W3:Y:S02]  /*02d0*/  LDG.E R11, desc[UR6][R6.64+-0x10] ;  /* 0xfffff006060b7981 */ /* 0x000ee4000c1e1900 */
[----:B---3--:R-:W1:Y:S02]  /*02e0*/  REDUX.SUM UR4, R11 ;  /* 0x000000000b0473c4 */ /* 0x008e64000000c000 */
[----:B-1----:R-:W-:-:S05]  /*02f0*/  MOV R15, UR4 ;  /* 0x00000004000f7c02 */ /* 0x002fca0008000f00 */
[----:B------:R1:W-:Y:S04]  /*0300*/  @P1 REDG.E.ADD.STRONG.GPU desc[UR6][R2.64], R15 ;  /* 0x0000000f0200198e */ /* 0x0003e8000c12e106 */
[----:B------:R-:W3:Y:S02]  /*0310*/  LDG.E R12, desc[UR6][R6.64+-0xc] ;  /* 0xfffff406060c7981 */ /* 0x000ee4000c1e1900 */
[----:B---3--:R-:W2:Y:S02]  /*0320*/  REDUX.SUM UR4, R12 ;  /* 0x000000000c0473c4 */ /* 0x008ea4000000c000 */
        /* <DEDUP_REMOVED lines=34> */
[----:B------:R-:W4:Y:S02]  /*0550*/  LDG.E R12, desc[UR6][R6.64+0x18] ;  /* 0x00001806060c7981 */ /* 0x000f24000c1e1900 */
[----:B----4-:R-:W2:Y:S02]  /*0560*/  REDUX.SUM UR4, R12 ;  /* 0x000000000c0473c4 */ /* 0x010ea4000000c000 */
[----:B--2---:R-:W-:-:S05]  /*0570*/  IMAD.U32 R17, RZ, RZ, UR4 ;  /* 0x00000004ff117e24 */ /* 0x004fca000f8e00ff */
[----:B------:R3:W-:Y:S04]  /*0580*/  @P1 REDG.E.ADD.STRONG.GPU desc[UR6][R2.64], R17 ;  /* 0x000000110200198e */ /* 0x0007e8000c12e106 */
[----:B------:R-:W2:Y:S01]  /*0590*/  LDG.E R10, desc[UR6][R6.64+0x1c] ;  /* 0x00001c06060a7981 */ /* 0x000ea2000c1e1900 */
[----:B------:R-:W-:Y:S01]  /*05a0*/  IADD3 R9, PT, PT, R9, 0x10, RZ ;  /* 0x0000001009097810 */ /* 0x000fe20007ffe0ff */
[----:B------:R-:W-:Y:S01]  /*05b0*/  VIADD R0, R0, 0x10 ;  /* 0x0000001000007836 */ /* 0x000fe20000000000 */
[----:B--2---:R-:W0:Y:S02]  /*05c0*/  REDUX.SUM UR4, R10 ;  /* 0x000000000a0473c4 */ /* 0x004e24000000c000 */
[----:B0-----:R-:W-:-:S05]  /*05d0*/  IMAD.U32 R13, RZ, RZ, UR4 ;  /* 0x00000004ff0d7e24 */ /* 0x001fca000f8e00ff */
[----:B------:R3:W-:Y:S01]  /*05e0*/  @P1 REDG.E.ADD.STRONG.GPU desc[UR6][R2.64], R13 ;  /* 0x0000000d0200198e */ /* 0x0007e2000c12e106 */
[----:B------:R-:W-:-:S13]  /*05f0*/  ISETP.NE.AND P1, PT, R9, RZ, PT ;  /* 0x000000ff0900720c */ /* 0x000fda0003f25270 */
[----:B---3--:R-:W-:Y:S05]  /*0600*/  @P1 BRA `(.L_x_27) ;  /* 0xfffffff800dc1947 */ /* 0x008fea000383ffff */
.L_x_26:
[----:B------:R-:W-:Y:S05]  /*0610*/  BSYNC.RECONVERGENT B0 ;  /* 0x0000000000007941 */ /* 0x000fea0003800200 */
.L_x_25:
[----:B------:R-:W-:Y:S05]  /*0620*/  @!P0 EXIT ;  /* 0x000000000000894d */ /* 0x000fea0003800000 */
[----:B------:R-:W-:Y:S01]  /*0630*/  ISETP.GE.U32.AND P1, PT, R14, 0x8, PT ;  /* 0x000000080e00780c */ /* 0x000fe20003f26070 */
[----:B------:R-:W-:Y:S01]  /*0640*/  BSSY.RECONVERGENT B0, `(.L_x_28) ;  /* 0x000002c000007945 */ /* 0x000fe20003800200 */
[----:B------:R-:W-:-:S04]  /*0650*/  LOP3.LUT R12, R8, 0x7, RZ, 0xc0, !PT ;  /* 0x00000007080c7812 */ /* 0x000fc800078ec0ff */
[----:B------:R-:W-:-:S07]  /*0660*/  ISETP.NE.AND P0, PT, R12, RZ, PT ;  /* 0x000000ff0c00720c */ /* 0x000fce0003f05270 */
[----:B------:R-:W-:Y:S06]  /*0670*/  @!P1 BRA `(.L_x_29) ;  /* 0x0000000000a09947 */ /* 0x000fec0003800000 */
[----:B------:R-:W0:Y:S02]  /*0680*/  LDC.64 R4, c[0x0][0x380] ;  /* 0x0000e000ff047b82 */ /* 0x000e240000000a00 */
[----:B0-----:R-:W-:-:S05]  /*0690*/  IMAD.WIDE R4, R0, 0x4, R4 ;  /* 0x0000000400047825 */ /* 0x001fca00078e0204 */
[----:B------:R-:W2:Y:S01]  /*06a0*/  LDG.E R6, desc[UR6][R4.64] ;  /* 0x0000000604067981 */ /* 0x000ea2000c1e1900 */
[----:B------:R-:W0:Y:S01]  /*06b0*/  LDC.64 R2, c[0x0][0x388] ;  /* 0x0000e200ff027b82 */ /* 0x000e220000000a00 */
[----:B------:R-:W-:Y:S01]  /*06c0*/  VOTEU.ANY UR4, UPT, PT ;  /* 0x0000000000047886 */ /* 0x000fe200038e0100 */
[----:B------:R-:W1:Y:S01]  /*06d0*/  S2R R7, SR_LANEID ;  /* 0x0000000000077919 */ /* 0x000e620000000000 */
[----:B------:R-:W-:-:S06]  /*06e0*/  UFLO.U32 UR4, UR4 ;  /* 0x00000004000472bd */ /* 0x000fcc00080e0000 */
[----:B-1----:R-:W-:Y:S01]  /*06f0*/  ISETP.EQ.U32.AND P1, PT, R7, UR4, PT ;  /* 0x0000000407007c0c */ /* 0x002fe2000bf22070 */
[----:B--2---:R-:W1:Y:S02]  /*0700*/  REDUX.SUM UR5, R6 ;  /* 0x00000000060573c4 */ /* 0x004e64000000c000 */
[----:B-1----:R-:W-:-:S10]  /*0710*/  IMAD.U32 R11, RZ, RZ, UR5 ;  /* 0x00000005ff0b7e24 */ /* 0x002fd4000f8e00ff */
[----:B0-----:R0:W-:Y:S04]  /*0720*/  @P1 REDG.E.ADD.STRONG.GPU desc[UR6][R2.64], R11 ;  /* 0x0000000b0200198e */ /* 0x0011e8000c12e106 */
        /* <DEDUP_REMOVED lines=27> */
[----:B------:R2:W-:Y:S01]  /*08e0*/  @P1 REDG.E.ADD.STRONG.GPU desc[UR6][R2.64], R13 ;  /* 0x0000000d0200198e */ /* 0x0005e2000c12e106 */
[----:B------:R-:W-:-:S07]  /*08f0*/  VIADD R0, R0, 0x8 ;  /* 0x0000000800007836 */ /* 0x000fce0000000000 */
.L_x_29:
[----:B------:R-:W-:Y:S05]  /*0900*/  BSYNC.RECONVERGENT B0 ;  /* 0x0000000000007941 */ /* 0x000fea0003800200 */
.L_x_28:
[----:B------:R-:W-:Y:S05]  /*0910*/  @!P0 EXIT ;  /* 0x000000000000894d */ /* 0x000fea0003800000 */
[----:B------:R-:W-:Y:S01]  /*0920*/  ISETP.GE.U32.AND P1, PT, R12, 0x4, PT ;  /* 0x000000040c00780c */ /* 0x000fe20003f26070 */
[----:B------:R-:W-:Y:S01]  /*0930*/  BSSY.RECONVERGENT B0, `(.L_x_30) ;  /* 0x000001c000007945 */ /* 0x000fe20003800200 */
[----:B------:R-:W-:-:S04]  /*0940*/  LOP3.LUT R10, R8, 0x3, RZ, 0xc0, !PT ;  /* 0x00000003080a7812 */ /* 0x000fc800078ec0ff */
[----:B------:R-:W-:-:S07]  /*0950*/  ISETP.NE.AND P0, PT, R10, RZ, PT ;  /* 0x000000ff0a00720c */ /* 0x000fce0003f05270 */
[----:B------:R-:W-:Y:S06]  /*0960*/  @!P1 BRA `(.L_x_31) ;  /* 0x0000000000609947 */ /* 0x000fec0003800000 */
[----:B--2---:R-:W0:Y:S02]  /*0970*/  LDC.64 R2, c[0x0][0x380] ;  /* 0x0000e000ff027b82 */ /* 0x004e240000000a00 */
        /* <DEDUP_REMOVED lines=8> */
[----:B-1----:R-:W-:-:S10]  /*0a00*/  MOV R9, UR5 ;  /* 0x0000000500097c02 */ /* 0x002fd40008000f00 */
[----:B0-----:R0:W-:Y:S04]  /*0a10*/  @P1 REDG.E.ADD.STRONG.GPU desc[UR6][R4.64], R9 ;  /* 0x000000090400198e */ /* 0x0011e8000c12e106 */
[----:B------:R-:W2:Y:S02]  /*0a20*/  LDG.E R7, desc[UR6][R2.64+0x4] ;  /* 0x0000040602077981 */ /* 0x000ea4000c1e1900 */
[----:B--2---:R-:W1:Y:S02]  /*0a30*/  REDUX.SUM UR4, R7 ;  /* 0x00000000070473c4 */ /* 0x004e64000000c000 */
[----:B-1----:R-:W-:-:S05]  /*0a40*/  IMAD.U32 R11, RZ, RZ, UR4 ;  /* 0x00000004ff0b7e24 */ /* 0x002fca000f8e00ff */
[----:B------:R1:W-:Y:S04]  /*0a50*/  @P1 REDG.E.ADD.STRONG.GPU desc[UR6][R4.64], R11 ;  /* 0x0000000b0400198e */ /* 0x0003e8000c12e106 */
[----:B------:R-:W2:Y:S02]  /*0a60*/  LDG.E R6, desc[UR6][R2.64+0x8] ;  /* 0x0000080602067981 */ /* 0x000ea4000c1e1900 */
[----:B--2---:R-:W2:Y:S02]  /*0a70*/  REDUX.SUM UR4, R6 ;  /* 0x00000000060473c4 */ /* 0x004ea4000000c000 */
[----:B--2---:R-:W-:-:S05]  /*0a80*/  MOV R13, UR4 ;  /* 0x00000004000d7c02 */ /* 0x004fca0008000f00 */
[----:B------:R1:W-:Y:S04]  /*0a90*/  @P1 REDG.E.ADD.STRONG.GPU desc[UR6][R4.64], R13 ;  /* 0x0000000d0400198e */ /* 0x0003e8000c12e106 */
[----:B------:R-:W2:Y:S02]  /*0aa0*/  LDG.E R8, desc[UR6][R2.64+0xc] ;  /* 0x00000c0602087981 */ /* 0x000ea4000c1e1900 */
[----:B--2---:R-:W0:Y:S02]  /*0ab0*/  REDUX.SUM UR4, R8 ;  /* 0x00000000080473c4 */ /* 0x004e24000000c000 */
[----:B0-----:R-:W-:-:S05]  /*0ac0*/  IMAD.U32 R9, RZ, RZ, UR4 ;  /* 0x00000004ff097e24 */ /* 0x001fca000f8e00ff */
[----:B------:R1:W-:Y:S01]  /*0ad0*/  @P1 REDG.E.ADD.STRONG.GPU desc[UR6][R4.64], R9 ;  /* 0x000000090400198e */ /* 0x0003e2000c12e106 */
[----:B------:R-:W-:-:S07]  /*0ae0*/  IADD3 R0, PT, PT, R0, 0x4, RZ ;  /* 0x0000000400007810 */ /* 0x000fce0007ffe0ff */
.L_x_31:
[----:B------:R-:W-:Y:S05]  /*0af0*/  BSYNC.RECONVERGENT B0 ;  /* 0x0000000000007941 */ /* 0x000fea0003800200 */
.L_x_30:
[----:B------:R-:W-:Y:S05]  /*0b00*/  @!P0 EXIT ;  /* 0x000000000000894d */ /* 0x000fea0003800000 */
[----:B-1----:R-:W0:Y:S01]  /*0b10*/  LDC.64 R4, c[0x0][0x388] ;  /* 0x0000e200ff047b82 */ /* 0x002e220000000a00 */
[----:B------:R-:W-:-:S07]  /*0b20*/  IMAD.MOV R8, RZ, RZ, -R10 ;  /* 0x000000ffff087224 */ /* 0x000fce00078e0a0a */
[----:B------:R-:W1:Y:S02]  /*0b30*/  LDC.64 R6, c[0x0][0x380] ;  /* 0x0000e000ff067b82 */ /* 0x000e640000000a00 */
.L_x_32:
[----:B-12---:R-:W-:-:S06]  /*0b40*/  IMAD.WIDE R2, R0, 0x4, R6 ;  /* 0x0000000400027825 */ /* 0x006fcc00078e0206 */
[----:B------:R-:W2:Y:S01]  /*0b50*/  LDG.E R2, desc[UR6][R2.64] ;  /* 0x0000000602027981 */ /* 0x000ea2000c1e1900 */
[----:B------:R-:W-:Y:S02]  /*0b60*/  VOTEU.ANY UR4, UPT, PT ;  /* 0x0000000000047886 */ /* 0x000fe400038e0100 */
[----:B------:R-:W-:Y:S01]  /*0b70*/  UFLO.U32 UR4, UR4 ;  /* 0x00000004000472bd */ /* 0x000fe200080e0000 */
[----:B------:R-:W1:Y:S01]  /*0b80*/  S2R R9, SR_LANEID ;  /* 0x0000000000097919 */ /* 0x000e620000000000 */
[----:B------:R-:W-:Y:S01]  /*0b90*/  VIADD R8, R8, 0x1 ;  /* 0x0000000108087836 */ /* 0x000fe20000000000 */
[----:B------:R-:W-:-:S03]  /*0ba0*/  IADD3 R0, PT, PT, R0, 0x1, RZ ;  /* 0x0000000100007810 */ /* 0x000fc60007ffe0ff */
[----:B-1----:R-:W-:Y:S01]  /*0bb0*/  ISETP.EQ.U32.AND P0, PT, R9, UR4, PT ;  /* 0x0000000409007c0c */ /* 0x002fe2000bf02070 */
[----:B--2---:R-:W1:Y:S02]  /*0bc0*/  REDUX.SUM UR5, R2 ;  /* 0x00000000020573c4 */ /* 0x004e64000000c000 */
[----:B-1----:R-:W-:-:S10]  /*0bd0*/  MOV R9, UR5 ;  /* 0x0000000500097c02 */ /* 0x002fd40008000f00 */
[----:B0-----:R3:W-:Y:S01]  /*0be0*/  @P0 REDG.E.ADD.STRONG.GPU desc[UR6][R4.64], R9 ;  /* 0x000000090400098e */ /* 0x0017e2000c12e106 */
[----:B------:R-:W-:-:S13]  /*0bf0*/  ISETP.NE.AND P0, PT, R8, RZ, PT ;  /* 0x000000ff0800720c */ /* 0x000fda0003f05270 */
[----:B---3--:R-:W-:Y:S05]  /*0c00*/  @P0 BRA `(.L_x_32) ;  /* 0xfffffffc00cc0947 */ /* 0x008fea000383ffff */
[----:B------:R-:W-:Y:S05]  /*0c10*/  EXIT ;  /* 0x000000000000794d */ /* 0x000fea0003800000 */
.L_x_33:
        /* <DEDUP_REMOVED lines=14> */
.L_x_43:


//--------------------- .text._Z13sumSequentialPiS_i --------------------------
	.section	.text._Z13sumSequentialPiS_i,"ax",@progbits
	.align	128
        .global         _Z13sumSequentialPiS_i
        .type           _Z13sumSequentialPiS_i,@function
        .size           _Z13sumSequentialPiS_i,(.L_x_44 - _Z13sumSequentialPiS_i)
        .other          _Z13sumSequentialPiS_i,@"STO_CUDA_ENTRY STV_DEFAULT"
_Z13sumSequentialPiS_i:
.text._Z13sumSequentialPiS_i:
[----:B------:R-:W-:Y:S08]  /*0000*/  LDC R1, c[0x0][0x37c] ;  /* 0x0000df00ff017b82 */ /* 0x000ff00000000800 */
[----:B------:R-:W0:Y:S01]  /*0010*/  LDC R6, c[0x0][0x390] ;  /* 0x0000e400ff067b82 */ /* 0x000e220000000800 */
[----:B------:R-:W1:Y:S07]  /*0020*/  LDCU.64 UR6, c[0x0][0x358] ;  /* 0x00006b00ff0677ac */ /* 0x000e6e0008000a00 */
[----:B------:R-:W1:Y:S01]  /*0030*/  LDC.64 R2, c[0x0][0x388] ;  /* 0x0000e200ff027b82 */ /* 0x000e620000000a00 */
[----:B0-----:R-:W-:Y:S01]  /*0040*/  ISETP.GE.AND P0, PT, R6, 0x1, PT ;  /* 0x000000010600780c */ /* 0x001fe20003f06270 */
[----:B-1----:R0:W-:-:S12]  /*0050*/  STG.E desc[UR6][R2.64], RZ ;  /* 0x000000ff02007986 */ /* 0x0021d8000c101906 */
[----:B------:R-:W-:Y:S05]  /*0060*/  @!P0 EXIT ;  /* 0x000000000000894d */ /* 0x000fea0003800000 */
[C---:B------:R-:W-:Y:S01]  /*0070*/  ISETP.GE.U32.AND P1, PT, R6.reuse, 0x10, PT ;  /* 0x000000100600780c */ /* 0x040fe20003f26070 */
[----:B------:R-:W-:Y:S01]  /*0080*/  IMAD.MOV.U32 R9, RZ, RZ, RZ ;  /* 0x000000ffff097224 */ /* 0x000fe200078e00ff */
[----:B------:R-:W-:Y:S01]  /*0090*/  LOP3.LUT R10, R6, 0xf, RZ, 0xc0, !PT ;  /* 0x0000000f060a7812 */ /* 0x000fe200078ec0ff */
[----:B------:R-:W-:-:S03]  /*00a0*/  IMAD.MOV.U32 R0, RZ, RZ, RZ ;  /* 0x000000ffff007224 */ /* 0x000fc600078e00ff */
[----:B------:R-:W-:-:S07]  /*00b0*/  ISETP.NE.AND P0, PT, R10, RZ, PT ;  /* 0x000000ff0a00720c */ /* 0x000fce0003f05270 */
[----:B------:R-:W-:Y:S06]  /*00c0*/  @!P1 BRA `(.L_x_34) ;  /* 0x0000000000fc9947 */ /* 0x000fec0003800000 */
[----:B------:R-:W1:Y:S01]  /*00d0*/  LDCU.64 UR4, c[0x0][0x380] ;  /* 0x00007000ff0477ac */ /* 0x000e620008000a00 */
[----:B------:R-:W-:Y:S01]  /*00e0*/  LOP3.LUT R0, R6, 0x7ffffff0, RZ, 0xc0, !PT ;  /* 0x7ffffff006007812 */ /* 0x000fe200078ec0ff */
[----:B------:R-:W-:-:S04]  /*00f0*/  HFMA2 R9, -RZ, RZ, 0, 0 ;  /* 0x00000000ff097431 */ /* 0x000fc800000001ff */
[----:B------:R-:W-:Y:S01]  /*0100*/  IMAD.MOV R7, RZ, RZ, -R0 ;  /* 0x000000ffff077224 */ /* 0x000fe200078e0a00 */
[----:B-1----:R-:W-:-:S04]  /*0110*/  UIADD3 UR4, UP0, UPT, UR4, 0x20, URZ ;  /* 0x0000002004047890 */ /* 0x002fc8000ff1e0ff */
[----:B------:R-:W-:Y:S02]  /*0120*/  UIADD3.X UR5, UPT, UPT, URZ, UR5, URZ, UP0, !UPT ;  /* 0x00000005ff057290 */ /* 0x000fe400087fe4ff */
[----:B------:R-:W-:-:S04]  /*0130*/  IMAD.U32 R8, RZ, RZ, UR4 ;  /* 0x00000004ff087e24 */ /* 0x000fc8000f8e00ff */
[----:B------:R-:W-:-:S07]  /*0140*/  MOV R15, UR5 ;  /* 0x00000005000f7c02 */ /* 0x000fce0008000f00 */
.L_x_35:
[----:B------:R-:W-:Y:S02]  /*0150*/  IMAD.MOV.U32 R4, RZ, RZ, R8 ;  /* 0x000000ffff047224 */ /* 0x000fe400078e0008 */
[----:B------:R-:W-:-:S05]  /*0160*/  IMAD.MOV.U32 R5, RZ, RZ, R15 ;  /* 0x000000ffff057224 */ /* 0x000fca00078e000f */
[----:B------:R-:W2:Y:S02]  /*0170*/  LDG.E R8, desc[UR6][R4.64+-0x20] ;  /* 0xffffe00604087981 */ /* 0x000ea4000c1e1900 */
[----:B--2-4-:R-:W-:-:S05]  /*0180*/  IADD3 R9, PT, PT, R8, R9, RZ ;  /* 0x0000000908097210 */ /* 0x014fca0007ffe0ff */
[----:B------:R1:W-:Y:S04]  /*0190*/  STG.E desc[UR6][R2.64], R9 ;  /* 0x0000000902007986 */ /* 0x0003e8000c101906 */
[----:B------:R-:W2:Y:S02]  /*01a0*/  LDG.E R8, desc[UR6][R4.64+-0x1c] ;  /* 0xffffe40604087981 */ /* 0x000ea4000c1e1900 */
[----:B--2---:R-:W-:-:S05]  /*01b0*/  IMAD.IADD R11, R9, 0x1, R8 ;  /* 0x00000001090b7824 */ /* 0x004fca00078e0208 */
[----:B------:R2:W-:Y:S04]  /*01c0*/  STG.E desc[UR6][R2.64], R11 ;  /* 0x0000000b02007986 */ /* 0x0005e8000c101906 */
[----:B------:R-:W3:Y:S02]  /*01d0*/  LDG.E R8, desc[UR6][R4.64+-0x18] ;  /* 0xffffe80604087981 */ /* 0x000ee4000c1e1900 */
[----:B---3--:R-:W-:-:S05]  /*01e0*/  IMAD.IADD R13, R11, 0x1, R8 ;  /* 0x000000010b0d7824 */ /* 0x008fca00078e0208 */
[----:B------:R3:W-:Y:S04]  /*01f0*/  STG.E desc[UR6][R2.64], R13 ;  /* 0x0000000d02007986 */ /* 0x0007e8000c101906 */
[----:B------:R-:W4:Y:S02]  /*0200*/  LDG.E R8, desc[UR6][R4.64+-0x14] ;  /* 0xffffec0604087981 */ /* 0x000f24000c1e1900 */
[----:B----4-:R-:W-:-:S05]  /*0210*/  IADD3 R15, PT, PT, R13, R8, RZ ;  /* 0x000000080d0f7210 */ /* 0x010fca0007ffe0ff */
[----:B------:R4:W-:Y:S04]  /*0220*/  STG.E desc[UR6][R2.64], R15 ;  /* 0x0000000f02007986 */ /* 0x0009e8000c101906 */
[----:B------:R-:W1:Y:S02]  /*0230*/  LDG.E R8, desc[UR6][R4.64+-0x10] ;  /* 0xfffff00604087981 */ /* 0x000e64000c1e1900 */
[----:B-1----:R-:W-:-:S05]  /*0240*/  IMAD.IADD R9, R15, 0x1, R8 ;  /* 0x000000010f097824 */ /* 0x002fca00078e0208 */
[----:B------:R1:W-:Y:S04]  /*0250*/  STG.E desc[UR6][R2.64], R9 ;  /* 0x0000000902007986 */ /* 0x0003e8000c101906 */
[----:B------:R-:W2:Y:S02]  /*0260*/  LDG.E R8, desc[UR6][R4.64+-0xc] ;  /* 0xfffff40604087981 */ /* 0x000ea4000c1e1900 */
[----:B--2---:R-:W-:-:S05]  /*0270*/  IMAD.IADD R11, R9, 0x1, R8 ;  /* 0x00000001090b7824 */ /* 0x004fca00078e0208 */
[----:B------:R2:W-:Y:S04]  /*0280*/  STG.E desc[UR6][R2.64], R11 ;  /* 0x0000000b02007986 */ /* 0x0005e8000c101906 */
[----:B------:R-:W3:Y:S02]  /*0290*/  LDG.E R8, desc[UR6][R4.64+-0x8] ;  /* 0xfffff80604087981 */ /* 0x000ee4000c1e1900 */
[----:B---3--:R-:W-:-:S05]  /*02a0*/  IADD3 R13, PT, PT, R11, R8, RZ ;  /* 0x000000080b0d7210 */ /* 0x008fca0007ffe0ff */
[----:B------:R3:W-:Y:S04]  /*02b0*/  STG.E desc[UR6][R2.64], R13 ;  /* 0x0000000d02007986 */ /* 0x0007e8000c101906 */
[----:B------:R-:W4:Y:S02]  /*02c0*/  LDG.E R8, desc[UR6][R4.64+-0x4] ;  /* 0xfffffc0604087981 */ /* 0x000f24000c1e1900 */
[----:B----4-:R-:W-:-:S05]  /*02d0*/  IMAD.IADD R15, R13, 0x1, R8 ;  /* 0x000000010d0f7824 */ /* 0x010fca00078e0208 */
[----:B------:R4:W-:Y:S04]  /*02e0*/  STG.E desc[UR6][R2.64], R15 ;  /* 0x0000000f02007986 */ /* 0x0009e8000c101906 */
[----:B------:R-:W1:Y:S02]  /*02f0*/  LDG.E R8, desc[UR6][R4.64] ;  /* 0x0000000604087981 */ /* 0x000e64000c1e1900 */
[----:B-1----:R-:W-:-:S05]  /*0300*/  IMAD.IADD R9, R15, 0x1, R8 ;  /* 0x000000010f097824 */ /* 0x002fca00078e0208 */
[----:B------:R-:W-:Y:S04]  /*0310*/  STG.E desc[UR6][R2.64], R9 ;  /* 0x0000000902007986 */ /* 0x000fe8000c101906 */
[----:B------:R-:W2:Y:S02]  /*0320*/  LDG.E R8, desc[UR6][R4.64+0x4] ;  /* 0x0000040604087981 */ /* 0x000ea4000c1e1900 */
[----:B--2---:R-:W-:-:S05]  /*0330*/  IADD3 R11, PT, PT, R9, R8, RZ ;  /* 0x00000008090b7210 */ /* 0x004fca0007ffe0ff */
[----:B------:R1:W-:Y:S04]  /*0340*/  STG.E desc[UR6][R2.64], R11 ;  /* 0x0000000b02007986 */ /* 0x0003e8000c101906 */
[----:B------:R-:W3:Y:S02]  /*0350*/  LDG.E R8, desc[UR6][R4.64+0x8] ;  /* 0x0000080604087981 */ /* 0x000ee4000c1e1900 */
[----:B---3--:R-:W-:-:S05]  /*0360*/  IMAD.IADD R13, R11, 0x1, R8 ;  /* 0x000000010b0d7824 */ /* 0x008fca00078e0208 */
[----:B------:R2:W-:Y:S04]  /*0370*/  STG.E desc[UR6][R2.64], R13 ;  /* 0x0000000d02007986 */ /* 0x0005e8000c101906 */
[----:B------:R-:W4:Y:S02]  /*0380*/  LDG.E R8, desc[UR6][R4.64+0xc] ;  /* 0x00000c0604087981 */ /* 0x000f24000c1e1900 */
[----:B----4-:R-:W-:-:S05]  /*0390*/  IMAD.IADD R15, R13, 0x1, R8 ;  /* 0x000000010d0f7824 */ /* 0x010fca00078e0208 */
[----:B------:R3:W-:Y:S04]  /*03a0*/  STG.E desc[UR6][R2.64], R15 ;  /* 0x0000000f02007986 */ /* 0x0007e8000c101906 */
[----:B------:R-:W4:Y:S02]  /*03b0*/  LDG.E R8, desc[UR6][R4.64+0x10] ;  /* 0x0000100604087981 */ /* 0x000f24000c1e1900 */
[----:B----4-:R-:W-:-:S05]  /*03c0*/  IADD3 R17, PT, PT, R15, R8, RZ ;  /* 0x000000080f117210 */ /* 0x010fca0007ffe0ff */
[----:B------:R4:W-:Y:S04]  /*03d0*/  STG.E desc[UR6][R2.64], R17 ;  /* 0x0000001102007986 */ /* 0x0009e8000c101906 */
[----:B------:R-:W1:Y:S02]  /*03e0*/  LDG.E R8, desc[UR6][R4.64+0x14] ;  /* 0x0000140604087981 */ /* 0x000e64000c1e1900 */
[----:B-1----:R-:W-:-:S05]  /*03f0*/  IMAD.IADD R11, R17, 0x1, R8 ;  /* 0x00000001110b7824 */ /* 0x002fca00078e0208 */
[----:B------:R4:W-:Y:S04]  /*0400*/  STG.E desc[UR6][R2.64], R11 ;  /* 0x0000000b02007986 */ /* 0x0009e8000c101906 */
[----:B------:R-:W2:Y:S01]  /*0410*/  LDG.E R8, desc[UR6][R4.64+0x18] ;  /* 0x0000180604087981 */ /* 0x000ea2000c1e1900 */
[----:B------:R-:W-:Y:S02]  /*0420*/  VIADD R7, R7, 0x10 ;  /* 0x0000001007077836 */ /* 0x000fe40000000000 */
[----:B--2---:R-:W-:-:S05]  /*0430*/  IMAD.IADD R13, R11, 0x1, R8 ;  /* 0x000000010b0d7824 */ /* 0x004fca00078e0208 */
[----:B------:R4:W-:Y:S04]  /*0440*/  STG.E desc[UR6][R2.64], R13 ;  /* 0x0000000d02007986 */ /* 0x0009e8000c101906 */
[----:B------:R-:W2:Y:S01]  /*0450*/  LDG.E R8, desc[UR6][R4.64+0x1c] ;  /* 0x00001c0604087981 */ /* 0x000ea2000c1e1900 */
[----:B------:R-:W-:Y:S02]  /*0460*/  ISETP.NE.AND P1, PT, R7, RZ, PT ;  /* 0x000000ff0700720c */ /* 0x000fe40003f25270 */
[----:B--2---:R-:W-:Y:S02]  /*0470*/  IADD3 R9, PT, PT, R13, R8, RZ ;  /* 0x000000080d097210 */ /* 0x004fe40007ffe0ff */
[----:B------:R-:W-:-:S03]  /*0480*/  IADD3 R8, P2, PT, R4, 0x40, RZ ;  /* 0x0000004004087810 */ /* 0x000fc60007f5e0ff */
[----:B------:R4:W-:Y:S02]  /*0490*/  STG.E desc[UR6][R2.64], R9 ;  /* 0x0000000902007986 */ /* 0x0009e4000c101906 */
[----:B---3--:R-:W-:-:S04]  /*04a0*/  IMAD.X R15, RZ, RZ, R5, P2 ;  /* 0x000000ffff0f7224 */ /* 0x008fc800010e0605 */
[----:B------:R-:W-:Y:S05]  /*04b0*/  @P1 BRA `(.L_x_35) ;  /* 0xfffffffc00241947 */ /* 0x000fea000383ffff */
.L_x_34:
[----:B------:R-:W-:Y:S05]  /*04c0*/  @!P0 EXIT ;  /* 0x000000000000894d */ /* 0x000fea0003800000 */
[----:B------:R-:W-:Y:S02]  /*04d0*/  ISETP.GE.U32.AND P0, PT, R10, 0x8, PT ;  /* 0x000000080a00780c */ /* 0x000fe40003f06070 */
[----:B------:R-:W-:-:S04]  /*04e0*/  LOP3.LUT R12, R6, 0x7, RZ, 0xc0, !PT ;  /* 0x00000007060c7812 */ /* 0x000fc800078ec0ff */
[----:B------:R-:W-:-:S07]  /*04f0*/  ISETP.NE.AND P1, PT, R12, RZ, PT ;  /* 0x000000ff0c00720c */ /* 0x000fce0003f25270 */
[----:B------:R-:W-:Y:S06]  /*0500*/  @!P0 BRA `(.L_x_36) ;  /* 0x00000000006c8947 */ /* 0x000fec0003800000 */
[----:B------:R-:W1:Y:S02]  /*0510*/  LDC.64 R4, c[0x0][0x380] ;  /* 0x0000e000ff047b82 */ /* 0x000e640000000a00 */
[----:B-1----:R-:W-:-:S05]  /*0520*/  IMAD.WIDE.U32 R4, R0, 0x4, R4 ;  /* 0x0000000400047825 */ /* 0x002fca00078e0004 */
[----:B------:R-:W4:Y:S02]  /*0530*/  LDG.E R8, desc[UR6][R4.64] ;  /* 0x0000000604087981 */ /* 0x000f24000c1e1900 */
[----:B----4-:R-:W-:-:S05]  /*0540*/  IADD3 R9, PT, PT, R9, R8, RZ ;  /* 0x0000000809097210 */ /* 0x010fca0007ffe0ff */
[----:B------:R-:W-:Y:S04]  /*0550*/  STG.E desc[UR6][R2.64], R9 ;  /* 0x0000000902007986 */ /* 0x000fe8000c101906 */
[----:B------:R-:W2:Y:S02]  /*0560*/  LDG.E R8, desc[UR6][R4.64+0x4] ;  /* 0x0000040604087981 */ /* 0x000ea4000c1e1900 */
[----:B--2---:R-:W-:-:S05]  /*0570*/  IMAD.IADD R7, R9, 0x1, R8 ;  /* 0x0000000109077824 */ /* 0x004fca00078e0208 */
        /* <DEDUP_REMOVED lines=11> */
[----:B-1----:R-:W-:-:S05]  /*0630*/  IADD3 R7, PT, PT, R15, R8, RZ ;  /* 0x000000080f077210 */ /* 0x002fca0007ffe0ff */
[----:B------:R3:W-:Y:S04]  /*0640*/  STG.E desc[UR6][R2.64], R7 ;  /* 0x0000000702007986 */ /* 0x0007e8000c101906 */
[----:B------:R-:W2:Y:S02]  /*0650*/  LDG.E R8, desc[UR6][R4.64+0x18] ;  /* 0x0000180604087981 */ /* 0x000ea4000c1e1900 */
[----:B--2---:R-:W-:-:S05]  /*0660*/  IMAD.IADD R11, R7, 0x1, R8 ;  /* 0x00000001070b7824 */ /* 0x004fca00078e0208 */
[----:B------:R3:W-:Y:S04]  /*0670*/  STG.E desc[UR6][R2.64], R11 ;  /* 0x0000000b02007986 */ /* 0x0007e8000c101906 */
[----:B------:R-:W2:Y:S01]  /*0680*/  LDG.E R8, desc[UR6][R4.64+0x1c] ;  /* 0x00001c0604087981 */ /* 0x000ea2000c1e1900 */
[----:B------:R-:W-:Y:S01]  /*0690*/  VIADD R0, R0, 0x8 ;  /* 0x0000000800007836 */ /* 0x000fe20000000000 */
[----:B--2---:R-:W-:-:S05]  /*06a0*/  IADD3 R9, PT, PT, R11, R8, RZ ;  /* 0x000000080b097210 */ /* 0x004fca0007ffe0ff */
[----:B------:R3:W-:Y:S02]  /*06b0*/  STG.E desc[UR6][R2.64], R9 ;  /* 0x0000000902007986 */ /* 0x0007e4000c101906 */
.L_x_36:
[----:B------:R-:W-:Y:S05]  /*06c0*/  @!P1 EXIT ;  /* 0x000000000000994d */ /* 0x000fea0003800000 */
[----:B------:R-:W-:Y:S02]  /*06d0*/  ISETP.GE.U32.AND P0, PT, R12, 0x4, PT ;  /* 0x000000040c00780c */ /* 0x000fe40003f06070 */
[----:B------:R-:W-:-:S04]  /*06e0*/  LOP3.LUT R6, R6, 0x3, RZ, 0xc0, !PT ;  /* 0x0000000306067812 */ /* 0x000fc800078ec0ff */
[----:B------:R-:W-:-:S07]  /*06f0*/  ISETP.NE.AND P1, PT, R6, RZ, PT ;  /* 0x000000ff0600720c */ /* 0x000fce0003f25270 */
[----:B------:R-:W-:Y:S06]  /*0700*/  @!P0 BRA `(.L_x_37) ;  /* 0x00000000003c8947 */ /* 0x000fec0003800000 */
[----:B------:R-:W1:Y:S02]  /*0710*/  LDC.64 R4, c[0x0][0x380] ;  /* 0x0000e000ff047b82 */ /* 0x000e640000000a00 */
[----:B-1----:R-:W-:-:S05]  /*0720*/  IMAD.WIDE.U32 R4, R0, 0x4, R4 ;  /* 0x0000000400047825 */ /* 0x002fca00078e0004 */
[----:B------:R-:W3:Y:S02]  /*0730*/  LDG.E R8, desc[UR6][R4.64] ;  /* 0x0000000604087981 */ /* 0x000ee4000c1e1900 */
[----:B---3--:R-:W-:-:S05]  /*0740*/  IADD3 R7, PT, PT, R9, R8, RZ ;  /* 0x0000000809077210 */ /* 0x008fca0007ffe0ff */
[----:B------:R1:W-:Y:S04]  /*0750*/  STG.E desc[UR6][R2.64], R7 ;  /* 0x0000000702007986 */ /* 0x0003e8000c101906 */
[----:B------:R-:W4:Y:S02]  /*0760*/  LDG.E R8, desc[UR6][R4.64+0x4] ;  /* 0x0000040604087981 */ /* 0x000f24000c1e1900 */
[----:B----4-:R-:W-:-:S05]  /*0770*/  IMAD.IADD R11, R7, 0x1, R8 ;  /* 0x00000001070b7824 */ /* 0x010fca00078e0208 */
[----:B------:R1:W-:Y:S04]  /*0780*/  STG.E desc[UR6][R2.64], R11 ;  /* 0x0000000b02007986 */ /* 0x0003e8000c101906 */
[----:B------:R-:W2:Y:S02]  /*0790*/  LDG.E R8, desc[UR6][R4.64+0x8] ;  /* 0x0000080604087981 */ /* 0x000ea4000c1e1900 */
[----:B--2---:R-:W-:-:S05]  /*07a0*/  IADD3 R13, PT, PT, R11, R8, RZ ;  /* 0x000000080b0d7210 */ /* 0x004fca0007ffe0ff */
[----:B------:R1:W-:Y:S04]  /*07b0*/  STG.E desc[UR6][R2.64], R13 ;  /* 0x0000000d02007986 */ /* 0x0003e8000c101906 */
[----:B------:R-:W2:Y:S01]  /*07c0*/  LDG.E R8, desc[UR6][R4.64+0xc] ;  /* 0x00000c0604087981 */ /* 0x000ea2000c1e1900 */
[----:B------:R-:W-:Y:S01]  /*07d0*/  IADD3 R0, PT, PT, R0, 0x4, RZ ;  /* 0x0000000400007810 */ /* 0x000fe20007ffe0ff */
[----:B--2---:R-:W-:-:S05]  /*07e0*/  IMAD.IADD R9, R13, 0x1, R8 ;  /* 0x000000010d097824 */ /* 0x004fca00078e0208 */
[----:B------:R1:W-:Y:S02]  /*07f0*/  STG.E desc[UR6][R2.64], R9 ;  /* 0x0000000902007986 */ /* 0x0003e4000c101906 */
.L_x_37:
[----:B------:R-:W-:Y:S05]  /*0800*/  @!P1 EXIT ;  /* 0x000000000000994d */ /* 0x000fea0003800000 */
[----:B------:R-:W2:Y:S01]  /*0810*/  LDC.64 R4, c[0x0][0x380] ;  /* 0x0000e000ff047b82 */ /* 0x000ea20000000a00 */
[----:B------:R-:W-:Y:S02]  /*0820*/  IMAD.MOV R6, RZ, RZ, -R6 ;  /* 0x000000ffff067224 */ /* 0x000fe400078e0a06 */
[----:B--2---:R-:W-:-:S07]  /*0830*/  IMAD.WIDE.U32 R4, R0, 0x4, R4 ;  /* 0x0000000400047825 */ /* 0x004fce00078e0004 */
.L_x_38:
[----:B--2---:R2:W1:Y:S01]  /*0840*/  LDG.E R0, desc[UR6][R4.64] ;  /* 0x0000000604007981 */ /* 0x004462000c1e1900 */
[----:B------:R-:W-:-:S05]  /*0850*/  VIADD R6, R6, 0x1 ;  /* 0x0000000106067836 */ /* 0x000fca0000000000 */
[----:B------:R-:W-:Y:S02]  /*0860*/  ISETP.NE.AND P0, PT, R6, RZ, PT ;  /* 0x000000ff0600720c */ /* 0x000fe40003f05270 */
[----:B--2---:R-:W-:-:S04]  /*0870*/  IADD3 R4, P1, PT, R4, 0x4, RZ ;  /* 0x0000000404047810 */ /* 0x004fc80007f3e0ff */
[----:B------:R-:W-:Y:S02]  /*0880*/  IADD3.X R5, PT, PT, RZ, R5, RZ, P1, !PT ;  /* 0x00000005ff057210 */ /* 0x000fe40000ffe4ff */
[----:B-1-34-:R-:W-:-:S05]  /*0890*/  IADD3 R9, PT, PT, R0, R9, RZ ;  /* 0x0000000900097210 */ /* 0x01afca0007ffe0ff */
[----:B------:R2:W-:Y:S01]  /*08a0*/  STG.E desc[UR6][R2.64], R9 ;  /* 0x0000000902007986 */ /* 0x0005e2000c101906 */
[----:B------:R-:W-:Y:S05]  /*08b0*/  @P0 BRA `(.L_x_38) ;  /* 0xfffffffc00e00947 */ /* 0x000fea000383ffff */
[----:B------:R-:W-:Y:S05]  /*08c0*/  EXIT ;  /* 0x000000000000794d */ /* 0x000fea0003800000 */
.L_x_39:
        /* <DEDUP_REMOVED lines=11> */
.L_x_44:


//--------------------- .nv.shared._Z12sumReductionPiS_i --------------------------
	.section	.nv.shared._Z12sumReductionPiS_i,"aw",@nobits
	.sectionflags	@""
	.align	4
.nv.shared._Z12sumReductionPiS_i:
	.zero		5120


//--------------------- .nv.shared.reserved.0     --------------------------
	.section	.nv.shared.reserved.0,"aw",@nobits
	.weak		__nv_reservedSMEM_offset_0_alias
	.size		__nv_reservedSMEM_offset_0_alias, 0, 64
	.other		__nv_reservedSMEM_offset_0_alias,@"STO_CUDA_RESERVED_SHARED STV_DEFAULT"
__nv_reservedSMEM_offset_0_alias:
	.zero		0
	.zero		64


//--------------------- .nv.constant0._Z12sumReductionPiS_i --------------------------
	.section	.nv.constant0._Z12sumReductionPiS_i,"a",@progbits
	.sectionflags	@""
	.align	4
.nv.constant0._Z12sumReductionPiS_i:
	.zero		916


//--------------------- .nv.constant0._Z24sumWithOnlyLocalCountersPiS_ii --------------------------
	.section	.nv.constant0._Z24sumWithOnlyLocalCountersPiS_ii,"a",@progbits
	.sectionflags	@""
	.align	4
.nv.constant0._Z24sumWithOnlyLocalCountersPiS_ii:
	.zero		920


//--------------------- .nv.constant0._Z27sumWithLocalCounterAndMutexPiS_ii --------------------------
	.section	.nv.constant0._Z27sumWithLocalCounterAndMutexPiS_ii,"a",@progbits
	.sectionflags	@""
	.align	4
.nv.constant0._Z27sumWithLocalCounterAndMutexPiS_ii:
	.zero		920


//--------------------- .nv.constant0._Z12sumWithMutexPiS_ii --------------------------
	.section	.nv.constant0._Z12sumWithMutexPiS_ii,"a",@progbits
	.sectionflags	@""
	.align	4
.nv.constant0._Z12sumWithMutexPiS_ii:
	.zero		920


//--------------------- .nv.constant0._Z13sumSequentialPiS_i --------------------------
	.section	.nv.constant0._Z13sumSequentialPiS_i,"a",@progbits
	.sectionflags	@""
	.align	4
.nv.constant0._Z13sumSequentialPiS_i:
	.zero		916


//--------------------- SYMBOLS --------------------------

	.type		.nv.reservedSmem.offset0,@object
	.size		.nv.reservedSmem.offset0,0x4
	.type		.nv.reservedSmem.cap,@object
	.size		.nv.reservedSmem.cap,0x4
